//
// Generated by NVIDIA NVVM Compiler
//
// Compiler Build ID: CL-36424714
// Cuda compilation tools, release 13.0, V13.0.88
// Based on NVVM 20.0.0
//

.version 9.0
.target sm_100
.address_size 64

	// .globl	_Z7initRNGP17curandStateXORWOWj
.global .align 4 .b8 precalc_xorwow_matrix[102400];
.global .align 4 .b8 precalc_xorwow_offset_matrix[102400];
.global .align 4 .b8 mrg32k3aM1[2304];
.global .align 4 .b8 mrg32k3aM2[2304];
.global .align 4 .b8 mrg32k3aM1SubSeq[2016];
.global .align 4 .b8 mrg32k3aM2SubSeq[2016];
.global .align 4 .b8 mrg32k3aM1Seq[2304];
.global .align 4 .b8 mrg32k3aM2Seq[2304];
.const .align 8 .b8 __cr_lgamma_table[72];

.visible .entry _Z7initRNGP17curandStateXORWOWj(
	.param .u64 .ptr .align 1 _Z7initRNGP17curandStateXORWOWj_param_0,
	.param .u32 _Z7initRNGP17curandStateXORWOWj_param_1
)
{
	.reg .pred 	%p<24>;
	.reg .b32 	%r<409>;
	.reg .b64 	%rd<18>;

	ld.param.u64 	%rd8, [_Z7initRNGP17curandStateXORWOWj_param_0];
	ld.param.u32 	%r182, [_Z7initRNGP17curandStateXORWOWj_param_1];
	cvta.to.global.u64 	%rd9, %rd8;
	mov.u32 	%r183, %ctaid.x;
	mov.u32 	%r184, %ntid.x;
	mov.u32 	%r185, %tid.x;
	mad.lo.s32 	%r186, %r183, %r184, %r185;
	cvt.u64.u32 	%rd17, %r186;
	mul.wide.u32 	%rd10, %r186, 48;
	add.s64 	%rd2, %rd9, %rd10;
	xor.b32  	%r187, %r182, -1429050551;
	mul.lo.s32 	%r188, %r187, 1099087573;
	add.s32 	%r189, %r188, -638133224;
	add.s32 	%r190, %r188, 123456789;
	st.global.v2.u32 	[%rd2], {%r189, %r190};
	xor.b32  	%r191, %r188, 362436069;
	mov.b32 	%r192, -123459836;
	st.global.v2.u32 	[%rd2+8], {%r191, %r192};
	add.s32 	%r193, %r188, 5783321;
	mov.b32 	%r194, -589760388;
	st.global.v2.u32 	[%rd2+16], {%r194, %r193};
	setp.eq.s32 	%p1, %r186, 0;
	@%p1 bra 	$L__BB0_42;
	mov.b32 	%r315, 0;
	mov.u64 	%rd12, precalc_xorwow_matrix;
$L__BB0_2:
	and.b64  	%rd4, %rd17, 3;
	setp.eq.s64 	%p2, %rd4, 0;
	@%p2 bra 	$L__BB0_41;
	mul.wide.u32 	%rd11, %r315, 3200;
	add.s64 	%rd5, %rd12, %rd11;
	cvt.u32.u64 	%r2, %rd4;
	mov.b32 	%r316, 0;
$L__BB0_4:
	mov.b32 	%r329, 0;
	mov.u32 	%r330, %r329;
	mov.u32 	%r331, %r329;
	mov.u32 	%r332, %r329;
	mov.u32 	%r333, %r329;
	mov.u32 	%r322, %r329;
$L__BB0_5:
	mul.wide.u32 	%rd13, %r322, 4;
	add.s64 	%rd14, %rd2, %rd13;
	ld.global.u32 	%r10, [%rd14+4];
	shl.b32 	%r11, %r322, 5;
	mov.b32 	%r328, 0;
$L__BB0_6:
	.pragma "nounroll";
	shr.u32 	%r199, %r10, %r328;
	and.b32  	%r200, %r199, 1;
	setp.eq.b32 	%p3, %r200, 1;
	not.pred 	%p4, %p3;
	add.s32 	%r201, %r11, %r328;
	mul.lo.s32 	%r202, %r201, 5;
	mul.wide.u32 	%rd15, %r202, 4;
	add.s64 	%rd6, %rd5, %rd15;
	@%p4 bra 	$L__BB0_8;
	ld.global.u32 	%r203, [%rd6];
	xor.b32  	%r333, %r333, %r203;
	ld.global.u32 	%r204, [%rd6+4];
	xor.b32  	%r332, %r332, %r204;
	ld.global.u32 	%r205, [%rd6+8];
	xor.b32  	%r331, %r331, %r205;
	ld.global.u32 	%r206, [%rd6+12];
	xor.b32  	%r330, %r330, %r206;
	ld.global.u32 	%r207, [%rd6+16];
	xor.b32  	%r329, %r329, %r207;
$L__BB0_8:
	and.b32  	%r209, %r199, 2;
	setp.eq.s32 	%p5, %r209, 0;
	@%p5 bra 	$L__BB0_10;
	ld.global.u32 	%r210, [%rd6+20];
	xor.b32  	%r333, %r333, %r210;
	ld.global.u32 	%r211, [%rd6+24];
	xor.b32  	%r332, %r332, %r211;
	ld.global.u32 	%r212, [%rd6+28];
	xor.b32  	%r331, %r331, %r212;
	ld.global.u32 	%r213, [%rd6+32];
	xor.b32  	%r330, %r330, %r213;
	ld.global.u32 	%r214, [%rd6+36];
	xor.b32  	%r329, %r329, %r214;
$L__BB0_10:
	and.b32  	%r216, %r199, 4;
	setp.eq.s32 	%p6, %r216, 0;
	@%p6 bra 	$L__BB0_12;
	ld.global.u32 	%r217, [%rd6+40];
	xor.b32  	%r333, %r333, %r217;
	ld.global.u32 	%r218, [%rd6+44];
	xor.b32  	%r332, %r332, %r218;
	ld.global.u32 	%r219, [%rd6+48];
	xor.b32  	%r331, %r331, %r219;
	ld.global.u32 	%r220, [%rd6+52];
	xor.b32  	%r330, %r330, %r220;
	ld.global.u32 	%r221, [%rd6+56];
	xor.b32  	%r329, %r329, %r221;
$L__BB0_12:
	and.b32  	%r223, %r199, 8;
	setp.eq.s32 	%p7, %r223, 0;
	@%p7 bra 	$L__BB0_14;
	ld.global.u32 	%r224, [%rd6+60];
	xor.b32  	%r333, %r333, %r224;
	ld.global.u32 	%r225, [%rd6+64];
	xor.b32  	%r332, %r332, %r225;
	ld.global.u32 	%r226, [%rd6+68];
	xor.b32  	%r331, %r331, %r226;
	ld.global.u32 	%r227, [%rd6+72];
	xor.b32  	%r330, %r330, %r227;
	ld.global.u32 	%r228, [%rd6+76];
	xor.b32  	%r329, %r329, %r228;
$L__BB0_14:
	and.b32  	%r230, %r199, 16;
	setp.eq.s32 	%p8, %r230, 0;
	@%p8 bra 	$L__BB0_16;
	ld.global.u32 	%r231, [%rd6+80];
	xor.b32  	%r333, %r333, %r231;
	ld.global.u32 	%r232, [%rd6+84];
	xor.b32  	%r332, %r332, %r232;
	ld.global.u32 	%r233, [%rd6+88];
	xor.b32  	%r331, %r331, %r233;
	ld.global.u32 	%r234, [%rd6+92];
	xor.b32  	%r330, %r330, %r234;
	ld.global.u32 	%r235, [%rd6+96];
	xor.b32  	%r329, %r329, %r235;
$L__BB0_16:
	and.b32  	%r237, %r199, 32;
	setp.eq.s32 	%p9, %r237, 0;
	@%p9 bra 	$L__BB0_18;
	ld.global.u32 	%r238, [%rd6+100];
	xor.b32  	%r333, %r333, %r238;
	ld.global.u32 	%r239, [%rd6+104];
	xor.b32  	%r332, %r332, %r239;
	ld.global.u32 	%r240, [%rd6+108];
	xor.b32  	%r331, %r331, %r240;
	ld.global.u32 	%r241, [%rd6+112];
	xor.b32  	%r330, %r330, %r241;
	ld.global.u32 	%r242, [%rd6+116];
	xor.b32  	%r329, %r329, %r242;
$L__BB0_18:
	and.b32  	%r244, %r199, 64;
	setp.eq.s32 	%p10, %r244, 0;
	@%p10 bra 	$L__BB0_20;
	ld.global.u32 	%r245, [%rd6+120];
	xor.b32  	%r333, %r333, %r245;
	ld.global.u32 	%r246, [%rd6+124];
	xor.b32  	%r332, %r332, %r246;
	ld.global.u32 	%r247, [%rd6+128];
	xor.b32  	%r331, %r331, %r247;
	ld.global.u32 	%r248, [%rd6+132];
	xor.b32  	%r330, %r330, %r248;
	ld.global.u32 	%r249, [%rd6+136];
	xor.b32  	%r329, %r329, %r249;
$L__BB0_20:
	and.b32  	%r251, %r199, 128;
	setp.eq.s32 	%p11, %r251, 0;
	@%p11 bra 	$L__BB0_22;
	ld.global.u32 	%r252, [%rd6+140];
	xor.b32  	%r333, %r333, %r252;
	ld.global.u32 	%r253, [%rd6+144];
	xor.b32  	%r332, %r332, %r253;
	ld.global.u32 	%r254, [%rd6+148];
	xor.b32  	%r331, %r331, %r254;
	ld.global.u32 	%r255, [%rd6+152];
	xor.b32  	%r330, %r330, %r255;
	ld.global.u32 	%r256, [%rd6+156];
	xor.b32  	%r329, %r329, %r256;
$L__BB0_22:
	and.b32  	%r258, %r199, 256;
	setp.eq.s32 	%p12, %r258, 0;
	@%p12 bra 	$L__BB0_24;
	ld.global.u32 	%r259, [%rd6+160];
	xor.b32  	%r333, %r333, %r259;
	ld.global.u32 	%r260, [%rd6+164];
	xor.b32  	%r332, %r332, %r260;
	ld.global.u32 	%r261, [%rd6+168];
	xor.b32  	%r331, %r331, %r261;
	ld.global.u32 	%r262, [%rd6+172];
	xor.b32  	%r330, %r330, %r262;
	ld.global.u32 	%r263, [%rd6+176];
	xor.b32  	%r329, %r329, %r263;
$L__BB0_24:
	and.b32  	%r265, %r199, 512;
	setp.eq.s32 	%p13, %r265, 0;
	@%p13 bra 	$L__BB0_26;
	ld.global.u32 	%r266, [%rd6+180];
	xor.b32  	%r333, %r333, %r266;
	ld.global.u32 	%r267, [%rd6+184];
	xor.b32  	%r332, %r332, %r267;
	ld.global.u32 	%r268, [%rd6+188];
	xor.b32  	%r331, %r331, %r268;
	ld.global.u32 	%r269, [%rd6+192];
	xor.b32  	%r330, %r330, %r269;
	ld.global.u32 	%r270, [%rd6+196];
	xor.b32  	%r329, %r329, %r270;
$L__BB0_26:
	and.b32  	%r272, %r199, 1024;
	setp.eq.s32 	%p14, %r272, 0;
	@%p14 bra 	$L__BB0_28;
	ld.global.u32 	%r273, [%rd6+200];
	xor.b32  	%r333, %r333, %r273;
	ld.global.u32 	%r274, [%rd6+204];
	xor.b32  	%r332, %r332, %r274;
	ld.global.u32 	%r275, [%rd6+208];
	xor.b32  	%r331, %r331, %r275;
	ld.global.u32 	%r276, [%rd6+212];
	xor.b32  	%r330, %r330, %r276;
	ld.global.u32 	%r277, [%rd6+216];
	xor.b32  	%r329, %r329, %r277;
$L__BB0_28:
	and.b32  	%r279, %r199, 2048;
	setp.eq.s32 	%p15, %r279, 0;
	@%p15 bra 	$L__BB0_30;
	ld.global.u32 	%r280, [%rd6+220];
	xor.b32  	%r333, %r333, %r280;
	ld.global.u32 	%r281, [%rd6+224];
	xor.b32  	%r332, %r332, %r281;
	ld.global.u32 	%r282, [%rd6+228];
	xor.b32  	%r331, %r331, %r282;
	ld.global.u32 	%r283, [%rd6+232];
	xor.b32  	%r330, %r330, %r283;
	ld.global.u32 	%r284, [%rd6+236];
	xor.b32  	%r329, %r329, %r284;
$L__BB0_30:
	and.b32  	%r286, %r199, 4096;
	setp.eq.s32 	%p16, %r286, 0;
	@%p16 bra 	$L__BB0_32;
	ld.global.u32 	%r287, [%rd6+240];
	xor.b32  	%r333, %r333, %r287;
	ld.global.u32 	%r288, [%rd6+244];
	xor.b32  	%r332, %r332, %r288;
	ld.global.u32 	%r289, [%rd6+248];
	xor.b32  	%r331, %r331, %r289;
	ld.global.u32 	%r290, [%rd6+252];
	xor.b32  	%r330, %r330, %r290;
	ld.global.u32 	%r291, [%rd6+256];
	xor.b32  	%r329, %r329, %r291;
$L__BB0_32:
	and.b32  	%r293, %r199, 8192;
	setp.eq.s32 	%p17, %r293, 0;
	@%p17 bra 	$L__BB0_34;
	ld.global.u32 	%r294, [%rd6+260];
	xor.b32  	%r333, %r333, %r294;
	ld.global.u32 	%r295, [%rd6+264];
	xor.b32  	%r332, %r332, %r295;
	ld.global.u32 	%r296, [%rd6+268];
	xor.b32  	%r331, %r331, %r296;
	ld.global.u32 	%r297, [%rd6+272];
	xor.b32  	%r330, %r330, %r297;
	ld.global.u32 	%r298, [%rd6+276];
	xor.b32  	%r329, %r329, %r298;
$L__BB0_34:
	and.b32  	%r300, %r199, 16384;
	setp.eq.s32 	%p18, %r300, 0;
	@%p18 bra 	$L__BB0_36;
	ld.global.u32 	%r301, [%rd6+280];
	xor.b32  	%r333, %r333, %r301;
	ld.global.u32 	%r302, [%rd6+284];
	xor.b32  	%r332, %r332, %r302;
	ld.global.u32 	%r303, [%rd6+288];
	xor.b32  	%r331, %r331, %r303;
	ld.global.u32 	%r304, [%rd6+292];
	xor.b32  	%r330, %r330, %r304;
	ld.global.u32 	%r305, [%rd6+296];
	xor.b32  	%r329, %r329, %r305;
$L__BB0_36:
	and.b32  	%r307, %r199, 32768;
	setp.eq.s32 	%p19, %r307, 0;
	@%p19 bra 	$L__BB0_38;
	ld.global.u32 	%r308, [%rd6+300];
	xor.b32  	%r333, %r333, %r308;
	ld.global.u32 	%r309, [%rd6+304];
	xor.b32  	%r332, %r332, %r309;
	ld.global.u32 	%r310, [%rd6+308];
	xor.b32  	%r331, %r331, %r310;
	ld.global.u32 	%r311, [%rd6+312];
	xor.b32  	%r330, %r330, %r311;
	ld.global.u32 	%r312, [%rd6+316];
	xor.b32  	%r329, %r329, %r312;
$L__BB0_38:
	add.s32 	%r328, %r328, 16;
	setp.ne.s32 	%p20, %r328, 32;
	@%p20 bra 	$L__BB0_6;
	mad.lo.s32 	%r313, %r322, -31, %r11;
	add.s32 	%r322, %r313, 1;
	setp.ne.s32 	%p21, %r322, 5;
	@%p21 bra 	$L__BB0_5;
	st.global.u32 	[%rd2+4], %r333;
	st.global.u32 	[%rd2+8], %r332;
	st.global.u32 	[%rd2+12], %r331;
	st.global.u32 	[%rd2+16], %r330;
	st.global.u32 	[%rd2+20], %r329;
	add.s32 	%r316, %r316, 1;
	setp.lt.u32 	%p22, %r316, %r2;
	@%p22 bra 	$L__BB0_4;
$L__BB0_41:
	shr.u64 	%rd7, %rd17, 2;
	add.s32 	%r315, %r315, 1;
	setp.gt.u64 	%p23, %rd17, 3;
	mov.u64 	%rd17, %rd7;
	@%p23 bra 	$L__BB0_2;
$L__BB0_42:
	mov.b32 	%r314, 0;
	st.global.v2.u32 	[%rd2+24], {%r314, %r314};
	st.global.u32 	[%rd2+32], %r314;
	mov.b64 	%rd16, 0;
	st.global.u64 	[%rd2+40], %rd16;
	ret;

}
	// .globl	_Z10randomStepPfiP17curandStateXORWOW
.visible .entry _Z10randomStepPfiP17curandStateXORWOW(
	.param .u64 .ptr .align 1 _Z10randomStepPfiP17curandStateXORWOW_param_0,
	.param .u32 _Z10randomStepPfiP17curandStateXORWOW_param_1,
	.param .u64 .ptr .align 1 _Z10randomStepPfiP17curandStateXORWOW_param_2
)
{
	.reg .pred 	%p<22>;
	.reg .b32 	%r<221>;
	.reg .b32 	%f<7>;
	.reg .b64 	%rd<25>;
	.reg .b64 	%fd<190>;

	ld.param.u64 	%rd2, [_Z10randomStepPfiP17curandStateXORWOW_param_0];
	ld.param.u32 	%r59, [_Z10randomStepPfiP17curandStateXORWOW_param_1];
	ld.param.u64 	%rd3, [_Z10randomStepPfiP17curandStateXORWOW_param_2];
	cvta.to.global.u64 	%rd4, %rd3;
	mov.u32 	%r60, %ctaid.x;
	mov.u32 	%r61, %ntid.x;
	mov.u32 	%r62, %tid.x;
	mad.lo.s32 	%r1, %r60, %r61, %r62;
	mul.wide.s32 	%rd5, %r1, 48;
	add.s64 	%rd1, %rd4, %rd5;
	ld.global.v2.u32 	{%r219, %r218}, [%rd1];
	ld.global.v2.u32 	{%r217, %r216}, [%rd1+8];
	ld.global.v2.u32 	{%r215, %r7}, [%rd1+16];
	setp.ge.s32 	%p1, %r1, %r59;
	@%p1 bra 	$L__BB1_27;
	ld.global.f64 	%fd188, [%rd1+40];
	ld.global.u32 	%r64, [%rd1+28];
	setp.eq.s32 	%p2, %r64, 1;
	mov.b32 	%r208, 0;
	mov.u32 	%r207, %r7;
	mov.f64 	%fd181, %fd188;
	@%p2 bra 	$L__BB1_12;
	shr.u32 	%r66, %r218, 2;
	xor.b32  	%r67, %r66, %r218;
	shl.b32 	%r68, %r7, 4;
	shl.b32 	%r69, %r67, 1;
	xor.b32  	%r70, %r68, %r69;
	xor.b32  	%r71, %r70, %r7;
	xor.b32  	%r8, %r71, %r67;
	add.s32 	%r72, %r219, %r8;
	add.s32 	%r73, %r72, 362437;
	shr.u32 	%r74, %r217, 2;
	xor.b32  	%r75, %r74, %r217;
	shl.b32 	%r76, %r8, 4;
	shl.b32 	%r77, %r75, 1;
	xor.b32  	%r78, %r77, %r76;
	xor.b32  	%r79, %r78, %r75;
	xor.b32  	%r9, %r79, %r8;
	add.s32 	%r80, %r219, %r9;
	add.s32 	%r81, %r80, 724874;
	shr.u32 	%r82, %r216, 2;
	xor.b32  	%r83, %r82, %r216;
	shl.b32 	%r84, %r9, 4;
	shl.b32 	%r85, %r83, 1;
	xor.b32  	%r86, %r85, %r84;
	xor.b32  	%r87, %r86, %r83;
	xor.b32  	%r10, %r87, %r9;
	add.s32 	%r88, %r219, %r10;
	add.s32 	%r89, %r88, 1087311;
	shr.u32 	%r90, %r215, 2;
	xor.b32  	%r91, %r90, %r215;
	shl.b32 	%r92, %r10, 4;
	shl.b32 	%r93, %r91, 1;
	xor.b32  	%r94, %r93, %r92;
	xor.b32  	%r95, %r94, %r91;
	xor.b32  	%r207, %r95, %r10;
	add.s32 	%r219, %r219, 1449748;
	add.s32 	%r96, %r207, %r219;
	cvt.u64.u32 	%rd6, %r73;
	mul.wide.u32 	%rd7, %r81, 2097152;
	xor.b64  	%rd8, %rd7, %rd6;
	cvt.rn.f64.u64 	%fd48, %rd8;
	fma.rn.f64 	%fd175, %fd48, 0d3CA0000000000000, 0d3C90000000000000;
	cvt.u64.u32 	%rd9, %r89;
	mul.wide.u32 	%rd10, %r96, 2097152;
	xor.b64  	%rd11, %rd10, %rd9;
	cvt.rn.f64.u64 	%fd49, %rd11;
	fma.rn.f64 	%fd3, %fd49, 0d3CB0000000000000, 0d3CA0000000000000;
	{
	.reg .b32 %temp; 
	mov.b64 	{%temp, %r191}, %fd175;
	}
	{
	.reg .b32 %temp; 
	mov.b64 	{%r192, %temp}, %fd175;
	}
	setp.gt.s32 	%p3, %r191, 1048575;
	mov.b32 	%r193, -1023;
	@%p3 bra 	$L__BB1_4;
	mul.f64 	%fd175, %fd175, 0d4350000000000000;
	{
	.reg .b32 %temp; 
	mov.b64 	{%temp, %r191}, %fd175;
	}
	{
	.reg .b32 %temp; 
	mov.b64 	{%r192, %temp}, %fd175;
	}
	mov.b32 	%r193, -1077;
$L__BB1_4:
	add.s32 	%r98, %r191, -1;
	setp.gt.u32 	%p4, %r98, 2146435070;
	@%p4 bra 	$L__BB1_8;
	shr.u32 	%r101, %r191, 20;
	add.s32 	%r194, %r193, %r101;
	and.b32  	%r102, %r191, 1048575;
	or.b32  	%r103, %r102, 1072693248;
	mov.b64 	%fd176, {%r192, %r103};
	setp.lt.u32 	%p6, %r103, 1073127583;
	@%p6 bra 	$L__BB1_7;
	{
	.reg .b32 %temp; 
	mov.b64 	{%r104, %temp}, %fd176;
	}
	{
	.reg .b32 %temp; 
	mov.b64 	{%temp, %r105}, %fd176;
	}
	add.s32 	%r106, %r105, -1048576;
	mov.b64 	%fd176, {%r104, %r106};
	add.s32 	%r194, %r194, 1;
$L__BB1_7:
	add.f64 	%fd51, %fd176, 0dBFF0000000000000;
	add.f64 	%fd52, %fd176, 0d3FF0000000000000;
	rcp.approx.ftz.f64 	%fd53, %fd52;
	neg.f64 	%fd54, %fd52;
	fma.rn.f64 	%fd55, %fd54, %fd53, 0d3FF0000000000000;
	fma.rn.f64 	%fd56, %fd55, %fd55, %fd55;
	fma.rn.f64 	%fd57, %fd56, %fd53, %fd53;
	mul.f64 	%fd58, %fd51, %fd57;
	fma.rn.f64 	%fd59, %fd51, %fd57, %fd58;
	mul.f64 	%fd60, %fd59, %fd59;
	fma.rn.f64 	%fd61, %fd60, 0d3EB1380B3AE80F1E, 0d3ED0EE258B7A8B04;
	fma.rn.f64 	%fd62, %fd61, %fd60, 0d3EF3B2669F02676F;
	fma.rn.f64 	%fd63, %fd62, %fd60, 0d3F1745CBA9AB0956;
	fma.rn.f64 	%fd64, %fd63, %fd60, 0d3F3C71C72D1B5154;
	fma.rn.f64 	%fd65, %fd64, %fd60, 0d3F624924923BE72D;
	fma.rn.f64 	%fd66, %fd65, %fd60, 0d3F8999999999A3C4;
	fma.rn.f64 	%fd67, %fd66, %fd60, 0d3FB5555555555554;
	sub.f64 	%fd68, %fd51, %fd59;
	add.f64 	%fd69, %fd68, %fd68;
	neg.f64 	%fd70, %fd59;
	fma.rn.f64 	%fd71, %fd70, %fd51, %fd69;
	mul.f64 	%fd72, %fd57, %fd71;
	mul.f64 	%fd73, %fd60, %fd67;
	fma.rn.f64 	%fd74, %fd73, %fd59, %fd72;
	xor.b32  	%r107, %r194, -2147483648;
	mov.b32 	%r108, 1127219200;
	mov.b64 	%fd75, {%r107, %r108};
	mov.b32 	%r109, -2147483648;
	mov.b64 	%fd76, {%r109, %r108};
	sub.f64 	%fd77, %fd75, %fd76;
	fma.rn.f64 	%fd78, %fd77, 0d3FE62E42FEFA39EF, %fd59;
	fma.rn.f64 	%fd79, %fd77, 0dBFE62E42FEFA39EF, %fd78;
	sub.f64 	%fd80, %fd79, %fd59;
	sub.f64 	%fd81, %fd74, %fd80;
	fma.rn.f64 	%fd82, %fd77, 0d3C7ABC9E3B39803F, %fd81;
	add.f64 	%fd177, %fd78, %fd82;
	bra.uni 	$L__BB1_9;
$L__BB1_8:
	fma.rn.f64 	%fd50, %fd175, 0d7FF0000000000000, 0d7FF0000000000000;
	{
	.reg .b32 %temp; 
	mov.b64 	{%temp, %r99}, %fd175;
	}
	and.b32  	%r100, %r99, 2147483647;
	setp.eq.s32 	%p5, %r100, 0;
	selp.f64 	%fd177, 0dFFF0000000000000, %fd50, %p5;
$L__BB1_9:
	mul.f64 	%fd12, %fd177, 0dC000000000000000;
	{
	.reg .b32 %temp; 
	mov.b64 	{%temp, %r110}, %fd3;
	}
	shl.b32 	%r111, %r110, 1;
	setp.gt.u32 	%p7, %r111, -2038431744;
	mov.f64 	%fd83, 0d0000000000000000;
	mul.rn.f64 	%fd84, %fd3, %fd83;
	selp.f64 	%fd13, %fd84, %fd3, %p7;
	{
	.reg .b32 %temp; 
	mov.b64 	{%r112, %temp}, %fd13;
	}
	{
	.reg .b32 %temp; 
	mov.b64 	{%temp, %r113}, %fd13;
	}
	add.s32 	%r114, %r113, 1048576;
	mov.b64 	%fd85, {%r112, %r114};
	cvt.rni.f64.f64 	%fd86, %fd85;
	cvt.rzi.s64.f64 	%rd12, %fd86;
	cvt.u32.u64 	%r115, %rd12;
	fma.rn.f64 	%fd87, %fd86, 0dBFE0000000000000, %fd13;
	mul.f64 	%fd88, %fd87, 0d3CA1A62633145C07;
	fma.rn.f64 	%fd89, %fd87, 0d400921FB54442D18, %fd88;
	mul.rn.f64 	%fd90, %fd89, %fd89;
	fma.rn.f64 	%fd91, %fd90, 0dBDA8FF8320FD8164, 0d3E21EEA7C1EF8528;
	fma.rn.f64 	%fd92, %fd91, %fd90, 0dBE927E4F8E06E6D9;
	fma.rn.f64 	%fd93, %fd92, %fd90, 0d3EFA01A019DDBCE9;
	fma.rn.f64 	%fd94, %fd93, %fd90, 0dBF56C16C16C15D47;
	fma.rn.f64 	%fd95, %fd94, %fd90, 0d3FA5555555555551;
	fma.rn.f64 	%fd96, %fd95, %fd90, 0dBFE0000000000000;
	fma.rn.f64 	%fd97, %fd96, %fd90, 0d3FF0000000000000;
	fma.rn.f64 	%fd98, %fd90, 0d3DE5DB65F9785EBA, 0dBE5AE5F12CB0D246;
	fma.rn.f64 	%fd99, %fd98, %fd90, 0d3EC71DE369ACE392;
	fma.rn.f64 	%fd100, %fd99, %fd90, 0dBF2A01A019DB62A1;
	fma.rn.f64 	%fd101, %fd100, %fd90, 0d3F81111111110818;
	fma.rn.f64 	%fd102, %fd101, %fd90, 0dBFC5555555555554;
	fma.rn.f64 	%fd103, %fd102, %fd90, 0d0000000000000000;
	fma.rn.f64 	%fd104, %fd103, %fd89, %fd89;
	and.b64  	%rd13, %rd12, 1;
	setp.eq.b64 	%p8, %rd13, 1;
	{
	.reg .b32 %temp; 
	mov.b64 	{%temp, %r116}, %fd104;
	}
	{
	.reg .b32 %temp; 
	mov.b64 	{%r117, %temp}, %fd104;
	}
	xor.b32  	%r118, %r116, -2147483648;
	mov.b64 	%fd105, {%r117, %r118};
	selp.f64 	%fd178, %fd97, %fd104, %p8;
	selp.f64 	%fd179, %fd105, %fd97, %p8;
	and.b32  	%r119, %r115, 2;
	setp.eq.s32 	%p9, %r119, 0;
	@%p9 bra 	$L__BB1_11;
	{
	.reg .b32 %temp; 
	mov.b64 	{%temp, %r120}, %fd178;
	}
	{
	.reg .b32 %temp; 
	mov.b64 	{%r121, %temp}, %fd178;
	}
	xor.b32  	%r122, %r120, -2147483648;
	mov.b64 	%fd178, {%r121, %r122};
	{
	.reg .b32 %temp; 
	mov.b64 	{%temp, %r123}, %fd179;
	}
	{
	.reg .b32 %temp; 
	mov.b64 	{%r124, %temp}, %fd179;
	}
	xor.b32  	%r125, %r123, -2147483648;
	mov.b64 	%fd179, {%r124, %r125};
$L__BB1_11:
	sqrt.rn.f64 	%fd106, %fd12;
	mov.f64 	%fd107, 0d0000000000000000;
	add.rn.f64 	%fd108, %fd179, %fd107;
	cvt.rzi.f64.f64 	%fd109, %fd13;
	setp.eq.f64 	%p10, %fd13, %fd109;
	mul.rn.f64 	%fd110, %fd13, %fd107;
	selp.f64 	%fd111, %fd110, %fd178, %p10;
	mul.f64 	%fd181, %fd106, %fd111;
	mul.f64 	%fd188, %fd106, %fd108;
	mov.b32 	%r208, 1;
	mov.u32 	%r215, %r10;
	mov.u32 	%r216, %r9;
	mov.u32 	%r217, %r8;
	mov.u32 	%r218, %r7;
$L__BB1_12:
	cvt.rn.f32.f64 	%f6, %fd181;
	abs.f32 	%f4, %f6;
	setp.geu.f32 	%p11, %f4, 0f3F800000;
	@%p11 bra 	$L__BB1_26;
	mov.b32 	%r127, 1127219200;
	mov.b32 	%r128, -2147483648;
	mov.b64 	%fd24, {%r128, %r127};
$L__BB1_14:
	setp.eq.s32 	%p12, %r208, 1;
	mov.b32 	%r208, 0;
	mov.f64 	%fd189, %fd188;
	@%p12 bra 	$L__BB1_25;
	shr.u32 	%r131, %r218, 2;
	xor.b32  	%r132, %r131, %r218;
	shl.b32 	%r133, %r207, 4;
	shl.b32 	%r134, %r132, 1;
	xor.b32  	%r135, %r133, %r134;
	xor.b32  	%r136, %r135, %r207;
	xor.b32  	%r37, %r136, %r132;
	add.s32 	%r137, %r219, %r37;
	add.s32 	%r138, %r137, 362437;
	shr.u32 	%r139, %r217, 2;
	xor.b32  	%r140, %r139, %r217;
	shl.b32 	%r141, %r37, 4;
	shl.b32 	%r142, %r140, 1;
	xor.b32  	%r143, %r142, %r141;
	xor.b32  	%r144, %r143, %r140;
	xor.b32  	%r38, %r144, %r37;
	add.s32 	%r145, %r219, %r38;
	add.s32 	%r146, %r145, 724874;
	shr.u32 	%r147, %r216, 2;
	xor.b32  	%r148, %r147, %r216;
	shl.b32 	%r149, %r38, 4;
	shl.b32 	%r150, %r148, 1;
	xor.b32  	%r151, %r150, %r149;
	xor.b32  	%r152, %r151, %r148;
	xor.b32  	%r39, %r152, %r38;
	add.s32 	%r153, %r219, %r39;
	add.s32 	%r154, %r153, 1087311;
	shr.u32 	%r155, %r215, 2;
	xor.b32  	%r156, %r155, %r215;
	shl.b32 	%r157, %r39, 4;
	shl.b32 	%r158, %r156, 1;
	xor.b32  	%r159, %r158, %r157;
	xor.b32  	%r160, %r159, %r156;
	xor.b32  	%r220, %r160, %r39;
	add.s32 	%r219, %r219, 1449748;
	add.s32 	%r161, %r220, %r219;
	cvt.u64.u32 	%rd14, %r138;
	mul.wide.u32 	%rd15, %r146, 2097152;
	xor.b64  	%rd16, %rd15, %rd14;
	cvt.rn.f64.u64 	%fd112, %rd16;
	fma.rn.f64 	%fd183, %fd112, 0d3CA0000000000000, 0d3C90000000000000;
	cvt.u64.u32 	%rd17, %r154;
	mul.wide.u32 	%rd18, %r161, 2097152;
	xor.b64  	%rd19, %rd18, %rd17;
	cvt.rn.f64.u64 	%fd113, %rd19;
	fma.rn.f64 	%fd27, %fd113, 0d3CB0000000000000, 0d3CA0000000000000;
	{
	.reg .b32 %temp; 
	mov.b64 	{%temp, %r209}, %fd183;
	}
	{
	.reg .b32 %temp; 
	mov.b64 	{%r210, %temp}, %fd183;
	}
	setp.gt.s32 	%p13, %r209, 1048575;
	mov.b32 	%r211, -1023;
	@%p13 bra 	$L__BB1_17;
	mul.f64 	%fd183, %fd183, 0d4350000000000000;
	{
	.reg .b32 %temp; 
	mov.b64 	{%temp, %r209}, %fd183;
	}
	{
	.reg .b32 %temp; 
	mov.b64 	{%r210, %temp}, %fd183;
	}
	mov.b32 	%r211, -1077;
$L__BB1_17:
	add.s32 	%r163, %r209, -1;
	setp.gt.u32 	%p14, %r163, 2146435070;
	@%p14 bra 	$L__BB1_21;
	shr.u32 	%r166, %r209, 20;
	add.s32 	%r212, %r211, %r166;
	and.b32  	%r167, %r209, 1048575;
	or.b32  	%r168, %r167, 1072693248;
	mov.b64 	%fd184, {%r210, %r168};
	setp.lt.u32 	%p16, %r168, 1073127583;
	@%p16 bra 	$L__BB1_20;
	{
	.reg .b32 %temp; 
	mov.b64 	{%r169, %temp}, %fd184;
	}
	{
	.reg .b32 %temp; 
	mov.b64 	{%temp, %r170}, %fd184;
	}
	add.s32 	%r171, %r170, -1048576;
	mov.b64 	%fd184, {%r169, %r171};
	add.s32 	%r212, %r212, 1;
$L__BB1_20:
	add.f64 	%fd115, %fd184, 0dBFF0000000000000;
	add.f64 	%fd116, %fd184, 0d3FF0000000000000;
	rcp.approx.ftz.f64 	%fd117, %fd116;
	neg.f64 	%fd118, %fd116;
	fma.rn.f64 	%fd119, %fd118, %fd117, 0d3FF0000000000000;
	fma.rn.f64 	%fd120, %fd119, %fd119, %fd119;
	fma.rn.f64 	%fd121, %fd120, %fd117, %fd117;
	mul.f64 	%fd122, %fd115, %fd121;
	fma.rn.f64 	%fd123, %fd115, %fd121, %fd122;
	mul.f64 	%fd124, %fd123, %fd123;
	fma.rn.f64 	%fd125, %fd124, 0d3EB1380B3AE80F1E, 0d3ED0EE258B7A8B04;
	fma.rn.f64 	%fd126, %fd125, %fd124, 0d3EF3B2669F02676F;
	fma.rn.f64 	%fd127, %fd126, %fd124, 0d3F1745CBA9AB0956;
	fma.rn.f64 	%fd128, %fd127, %fd124, 0d3F3C71C72D1B5154;
	fma.rn.f64 	%fd129, %fd128, %fd124, 0d3F624924923BE72D;
	fma.rn.f64 	%fd130, %fd129, %fd124, 0d3F8999999999A3C4;
	fma.rn.f64 	%fd131, %fd130, %fd124, 0d3FB5555555555554;
	sub.f64 	%fd132, %fd115, %fd123;
	add.f64 	%fd133, %fd132, %fd132;
	neg.f64 	%fd134, %fd123;
	fma.rn.f64 	%fd135, %fd134, %fd115, %fd133;
	mul.f64 	%fd136, %fd121, %fd135;
	mul.f64 	%fd137, %fd124, %fd131;
	fma.rn.f64 	%fd138, %fd137, %fd123, %fd136;
	xor.b32  	%r172, %r212, -2147483648;
	mov.b32 	%r173, 1127219200;
	mov.b64 	%fd139, {%r172, %r173};
	sub.f64 	%fd140, %fd139, %fd24;
	fma.rn.f64 	%fd141, %fd140, 0d3FE62E42FEFA39EF, %fd123;
	fma.rn.f64 	%fd142, %fd140, 0dBFE62E42FEFA39EF, %fd141;
	sub.f64 	%fd143, %fd142, %fd123;
	sub.f64 	%fd144, %fd138, %fd143;
	fma.rn.f64 	%fd145, %fd140, 0d3C7ABC9E3B39803F, %fd144;
	add.f64 	%fd185, %fd141, %fd145;
	bra.uni 	$L__BB1_22;
$L__BB1_21:
	fma.rn.f64 	%fd114, %fd183, 0d7FF0000000000000, 0d7FF0000000000000;
	{
	.reg .b32 %temp; 
	mov.b64 	{%temp, %r164}, %fd183;
	}
	and.b32  	%r165, %r164, 2147483647;
	setp.eq.s32 	%p15, %r165, 0;
	selp.f64 	%fd185, 0dFFF0000000000000, %fd114, %p15;
$L__BB1_22:
	mul.f64 	%fd36, %fd185, 0dC000000000000000;
	{
	.reg .b32 %temp; 
	mov.b64 	{%temp, %r174}, %fd27;
	}
	shl.b32 	%r175, %r174, 1;
	setp.gt.u32 	%p17, %r175, -2038431744;
	mov.f64 	%fd146, 0d0000000000000000;
	mul.rn.f64 	%fd147, %fd27, %fd146;
	selp.f64 	%fd37, %fd147, %fd27, %p17;
	{
	.reg .b32 %temp; 
	mov.b64 	{%r176, %temp}, %fd37;
	}
	{
	.reg .b32 %temp; 
	mov.b64 	{%temp, %r177}, %fd37;
	}
	add.s32 	%r178, %r177, 1048576;
	mov.b64 	%fd148, {%r176, %r178};
	cvt.rni.f64.f64 	%fd149, %fd148;
	cvt.rzi.s64.f64 	%rd20, %fd149;
	cvt.u32.u64 	%r179, %rd20;
	fma.rn.f64 	%fd150, %fd149, 0dBFE0000000000000, %fd37;
	mul.f64 	%fd151, %fd150, 0d3CA1A62633145C07;
	fma.rn.f64 	%fd152, %fd150, 0d400921FB54442D18, %fd151;
	mul.rn.f64 	%fd153, %fd152, %fd152;
	fma.rn.f64 	%fd154, %fd153, 0dBDA8FF8320FD8164, 0d3E21EEA7C1EF8528;
	fma.rn.f64 	%fd155, %fd154, %fd153, 0dBE927E4F8E06E6D9;
	fma.rn.f64 	%fd156, %fd155, %fd153, 0d3EFA01A019DDBCE9;
	fma.rn.f64 	%fd157, %fd156, %fd153, 0dBF56C16C16C15D47;
	fma.rn.f64 	%fd158, %fd157, %fd153, 0d3FA5555555555551;
	fma.rn.f64 	%fd159, %fd158, %fd153, 0dBFE0000000000000;
	fma.rn.f64 	%fd160, %fd159, %fd153, 0d3FF0000000000000;
	fma.rn.f64 	%fd161, %fd153, 0d3DE5DB65F9785EBA, 0dBE5AE5F12CB0D246;
	fma.rn.f64 	%fd162, %fd161, %fd153, 0d3EC71DE369ACE392;
	fma.rn.f64 	%fd163, %fd162, %fd153, 0dBF2A01A019DB62A1;
	fma.rn.f64 	%fd164, %fd163, %fd153, 0d3F81111111110818;
	fma.rn.f64 	%fd165, %fd164, %fd153, 0dBFC5555555555554;
	fma.rn.f64 	%fd166, %fd165, %fd153, 0d0000000000000000;
	fma.rn.f64 	%fd167, %fd166, %fd152, %fd152;
	and.b64  	%rd21, %rd20, 1;
	setp.eq.b64 	%p18, %rd21, 1;
	{
	.reg .b32 %temp; 
	mov.b64 	{%temp, %r180}, %fd167;
	}
	{
	.reg .b32 %temp; 
	mov.b64 	{%r181, %temp}, %fd167;
	}
	xor.b32  	%r182, %r180, -2147483648;
	mov.b64 	%fd168, {%r181, %r182};
	selp.f64 	%fd186, %fd160, %fd167, %p18;
	selp.f64 	%fd187, %fd168, %fd160, %p18;
	and.b32  	%r183, %r179, 2;
	setp.eq.s32 	%p19, %r183, 0;
	@%p19 bra 	$L__BB1_24;
	{
	.reg .b32 %temp; 
	mov.b64 	{%temp, %r184}, %fd186;
	}
	{
	.reg .b32 %temp; 
	mov.b64 	{%r185, %temp}, %fd186;
	}
	xor.b32  	%r186, %r184, -2147483648;
	mov.b64 	%fd186, {%r185, %r186};
	{
	.reg .b32 %temp; 
	mov.b64 	{%temp, %r187}, %fd187;
	}
	{
	.reg .b32 %temp; 
	mov.b64 	{%r188, %temp}, %fd187;
	}
	xor.b32  	%r189, %r187, -2147483648;
	mov.b64 	%fd187, {%r188, %r189};
$L__BB1_24:
	sqrt.rn.f64 	%fd169, %fd36;
	mov.f64 	%fd170, 0d0000000000000000;
	add.rn.f64 	%fd171, %fd187, %fd170;
	cvt.rzi.f64.f64 	%fd172, %fd37;
	setp.eq.f64 	%p20, %fd37, %fd172;
	mul.rn.f64 	%fd173, %fd37, %fd170;
	selp.f64 	%fd174, %fd173, %fd186, %p20;
	mul.f64 	%fd189, %fd169, %fd174;
	mul.f64 	%fd188, %fd169, %fd171;
	mov.b32 	%r208, 1;
	mov.u32 	%r215, %r39;
	mov.u32 	%r216, %r38;
	mov.u32 	%r217, %r37;
	mov.u32 	%r218, %r207;
	mov.u32 	%r207, %r220;
$L__BB1_25:
	cvt.rn.f32.f64 	%f6, %fd189;
	abs.f32 	%f5, %f6;
	setp.lt.f32 	%p21, %f5, 0f3F800000;
	@%p21 bra 	$L__BB1_14;
$L__BB1_26:
	cvta.to.global.u64 	%rd22, %rd2;
	mul.wide.s32 	%rd23, %r1, 4;
	add.s64 	%rd24, %rd22, %rd23;
	st.global.f32 	[%rd24], %f6;
$L__BB1_27:
	ret;

}


// ===== COMPILED SASS (sm_100) =====

	.target	sm_100

	.elftype	@"ET_EXEC"


//--------------------- .note.nv.tkinfo           --------------------------
	.section	.note.nv.tkinfo,"",@"SHT_NOTE"
	.sectionflags	@"SHF_NOTE_NV_TKINFO"
	.tkinfo
        /*0018*/ 	.word	0x00000002
        /*0030*/ 	.string	""
        /*0030*/ 	.string	"ptxas"
        /*0030*/ 	.string	"Cuda compilation tools, release 13.0, V13.0.88"
        /*0030*/ 	.string	"Build cuda_13.0.r13.0/compiler.36424714_0"
        /*0030*/ 	.string	"-arch sm_100 -m 64 "



//--------------------- .note.nv.cuinfo           --------------------------
	.section	.note.nv.cuinfo,"",@"SHT_NOTE"
	.sectionflags	@"SHF_NOTE_NV_CUINFO"
        /*0018*/ 	.short	0x0002
        /*001a*/ 	.short	0x0064
        /*001c*/ 	.short	0x0082
	.zero		2


//--------------------- .nv.info                  --------------------------
	.section	.nv.info,"",@"SHT_CUDA_INFO"
	.align	4


	//----- nvinfo : EIATTR_REGCOUNT
	.align		4
        /*0000*/ 	.byte	0x04, 0x2f
        /*0002*/ 	.short	(.L_10 - .L_9)
	.align		4
.L_9:
        /*0004*/ 	.word	index@(_Z7initRNGP17curandStateXORWOWj)
        /*0008*/ 	.word	0x0000001f


	//----- nvinfo : EIATTR_FRAME_SIZE
	.align		4
.L_10:
        /*000c*/ 	.byte	0x04, 0x11
        /*000e*/ 	.short	(.L_12 - .L_11)
	.align		4
.L_11:
        /*0010*/ 	.word	index@(_Z7initRNGP17curandStateXORWOWj)
        /*0014*/ 	.word	0x00000000


	//----- nvinfo : EIATTR_REGCOUNT
	.align		4
.L_12:
        /*0018*/ 	.byte	0x04, 0x2f
        /*001a*/ 	.short	(.L_14 - .L_13)
	.align		4
.L_13:
        /*001c*/ 	.word	index@(_Z10randomStepPfiP17curandStateXORWOW)
        /*0020*/ 	.word	0x00000020


	//----- nvinfo : EIATTR_FRAME_SIZE
	.align		4
.L_14:
        /*0024*/ 	.byte	0x04, 0x11
        /*0026*/ 	.short	(.L_16 - .L_15)
	.align		4
.L_15:
        /*0028*/ 	.word	index@($__internal_0_$__cuda_sm20_dsqrt_rn_f64_mediumpath_v1)
        /*002c*/ 	.word	0x00000000


	//----- nvinfo : EIATTR_FRAME_SIZE
	.align		4
.L_16:
        /*0030*/ 	.byte	0x04, 0x11
        /*0032*/ 	.short	(.L_18 - .L_17)
	.align		4
.L_17:
        /*0034*/ 	.word	index@(_Z10randomStepPfiP17curandStateXORWOW)
        /*0038*/ 	.word	0x00000000


	//----- nvinfo : EIATTR_MIN_STACK_SIZE
	.align		4
.L_18:
        /*003c*/ 	.byte	0x04, 0x12
        /*003e*/ 	.short	(.L_20 - .L_19)
	.align		4
.L_19:
        /*0040*/ 	.word	index@(_Z10randomStepPfiP17curandStateXORWOW)
        /*0044*/ 	.word	0x00000000


	//----- nvinfo : EIATTR_MIN_STACK_SIZE
	.align		4
.L_20:
        /*0048*/ 	.byte	0x04, 0x12
        /*004a*/ 	.short	(.L_22 - .L_21)
	.align		4
.L_21:
        /*004c*/ 	.word	index@(_Z7initRNGP17curandStateXORWOWj)
        /*0050*/ 	.word	0x00000000
.L_22:


//--------------------- .nv.compat                --------------------------
	.section	.nv.compat,"",@"SHT_CUDA_COMPAT_INFO"
	.align	4
        /*0000*/ 	.byte	0x02, 0x09, 0x00, 0x00, 0x02, 0x02, 0x01, 0x00, 0x02, 0x05, 0x05, 0x00, 0x03, 0x07, 0x01, 0x01
        /*0010*/ 	.byte	0x02, 0x03, 0x00, 0x00, 0x02, 0x06, 0x01, 0x00, 0x04, 0x0b, 0x08, 0x00, 0x01, 0x00, 0x00, 0x00
        /*0020*/ 	.byte	0x00, 0x00, 0x00, 0x00


//--------------------- .nv.info._Z10randomStepPfiP17curandStateXORWOW --------------------------
	.section	.nv.info._Z10randomStepPfiP17curandStateXORWOW,"",@"SHT_CUDA_INFO"
	.sectionflags	@""
	.align	4


	//----- nvinfo : EIATTR_CUDA_API_VERSION
	.align		4
        /*0000*/ 	.byte	0x04, 0x37
        /*0002*/ 	.short	(.L_24 - .L_23)
.L_23:
        /*0004*/ 	.word	0x00000082


	//----- nvinfo : EIATTR_KPARAM_INFO
	.align		4
.L_24:
        /*0008*/ 	.byte	0x04, 0x17
        /*000a*/ 	.short	(.L_26 - .L_25)
.L_25:
        /*000c*/ 	.word	0x00000000
        /*0010*/ 	.short	0x0002
        /*0012*/ 	.short	0x0010
        /*0014*/ 	.byte	0x00, 0xf5, 0x21, 0x00


	//----- nvinfo : EIATTR_KPARAM_INFO
	.align		4
.L_26:
        /*0018*/ 	.byte	0x04, 0x17
        /*001a*/ 	.short	(.L_28 - .L_27)
.L_27:
        /*001c*/ 	.word	0x00000000
        /*0020*/ 	.short	0x0001
        /*0022*/ 	.short	0x0008
        /*0024*/ 	.byte	0x00, 0xf0, 0x11, 0x00


	//----- nvinfo : EIATTR_KPARAM_INFO
	.align		4
.L_28:
        /*0028*/ 	.byte	0x04, 0x17
        /*002a*/ 	.short	(.L_30 - .L_29)
.L_29:
        /*002c*/ 	.word	0x00000000
        /*0030*/ 	.short	0x0000
        /*0032*/ 	.short	0x0000
        /*0034*/ 	.byte	0x00, 0xf5, 0x21, 0x00


	//----- nvinfo : EIATTR_SPARSE_MMA_MASK
	.align		4
.L_30:
        /*0038*/ 	.byte	0x03, 0x50
        /*003a*/ 	.short	0x0000


	//----- nvinfo : EIATTR_MAXREG_COUNT
	.align		4
        /*003c*/ 	.byte	0x03, 0x1b
        /*003e*/ 	.short	0x00ff


	//----- nvinfo : EIATTR_MERCURY_ISA_VERSION
	.align		4
        /*0040*/ 	.byte	0x03, 0x5f
        /*0042*/ 	.short	0x0101


	//----- nvinfo : EIATTR_VRC_CTA_INIT_COUNT
	.align		4
        /*0044*/ 	.byte	0x02, 0x4a
	.zero		1
	.zero		1


	//----- nvinfo : EIATTR_EXIT_INSTR_OFFSETS
	.align		4
        /*0048*/ 	.byte	0x04, 0x1c
        /*004a*/ 	.short	(.L_32 - .L_31)


	//   ....[0]....
.L_31:
        /*004c*/ 	.word	0x00000070


	//   ....[1]....
        /*0050*/ 	.word	0x00001ff0


	//----- nvinfo : EIATTR_CRS_STACK_SIZE
	.align		4
.L_32:
        /*0054*/ 	.byte	0x04, 0x1e
        /*0056*/ 	.short	(.L_34 - .L_33)
.L_33:
        /*0058*/ 	.word	0x00000000


	//----- nvinfo : EIATTR_CBANK_PARAM_SIZE
	.align		4
.L_34:
        /*005c*/ 	.byte	0x03, 0x19
        /*005e*/ 	.short	0x0018


	//----- nvinfo : EIATTR_PARAM_CBANK
	.align		4
        /*0060*/ 	.byte	0x04, 0x0a
        /*0062*/ 	.short	(.L_36 - .L_35)
	.align		4
.L_35:
        /*0064*/ 	.word	index@(.nv.constant0._Z10randomStepPfiP17curandStateXORWOW)
        /*0068*/ 	.short	0x0380
        /*006a*/ 	.short	0x0018


	//----- nvinfo : EIATTR_SW_WAR
	.align		4
.L_36:
        /*006c*/ 	.byte	0x04, 0x36
        /*006e*/ 	.short	(.L_38 - .L_37)
.L_37:
        /*0070*/ 	.word	0x00000008
.L_38:


//--------------------- .nv.info._Z7initRNGP17curandStateXORWOWj --------------------------
	.section	.nv.info._Z7initRNGP17curandStateXORWOWj,"",@"SHT_CUDA_INFO"
	.sectionflags	@""
	.align	4


	//----- nvinfo : EIATTR_CUDA_API_VERSION
	.align		4
        /*0000*/ 	.byte	0x04, 0x37
        /*0002*/ 	.short	(.L_40 - .L_39)
.L_39:
        /*0004*/ 	.word	0x00000082


	//----- nvinfo : EIATTR_KPARAM_INFO
	.align		4
.L_40:
        /*0008*/ 	.byte	0x04, 0x17
        /*000a*/ 	.short	(.L_42 - .L_41)
.L_41:
        /*000c*/ 	.word	0x00000000
        /*0010*/ 	.short	0x0001
        /*0012*/ 	.short	0x0008
        /*0014*/ 	.byte	0x00, 0xf0, 0x11, 0x00


	//----- nvinfo : EIATTR_KPARAM_INFO
	.align		4
.L_42:
        /*0018*/ 	.byte	0x04, 0x17
        /*001a*/ 	.short	(.L_44 - .L_43)
.L_43:
        /*001c*/ 	.word	0x00000000
        /*0020*/ 	.short	0x0000
        /*0022*/ 	.short	0x0000
        /*0024*/ 	.byte	0x00, 0xf5, 0x21, 0x00


	//----- nvinfo : EIATTR_SPARSE_MMA_MASK
	.align		4
.L_44:
        /*0028*/ 	.byte	0x03, 0x50
        /*002a*/ 	.short	0x0000


	//----- nvinfo : EIATTR_MAXREG_COUNT
	.align		4
        /*002c*/ 	.byte	0x03, 0x1b
        /*002e*/ 	.short	0x00ff


	//----- nvinfo : EIATTR_MERCURY_ISA_VERSION
	.align		4
        /*0030*/ 	.byte	0x03, 0x5f
        /*0032*/ 	.short	0x0101


	//----- nvinfo : EIATTR_VRC_CTA_INIT_COUNT
	.align		4
        /*0034*/ 	.byte	0x02, 0x4a
	.zero		1
	.zero		1


	//----- nvinfo : EIATTR_EXIT_INSTR_OFFSETS
	.align		4
        /*0038*/ 	.byte	0x04, 0x1c
        /*003a*/ 	.short	(.L_46 - .L_45)


	//   ....[0]....
.L_45:
        /*003c*/ 	.word	0x00000ea0


	//----- nvinfo : EIATTR_CRS_STACK_SIZE
	.align		4
.L_46:
        /*0040*/ 	.byte	0x04, 0x1e
        /*0042*/ 	.short	(.L_48 - .L_47)
.L_47:
        /*0044*/ 	.word	0x00000000


	//----- nvinfo : EIATTR_CBANK_PARAM_SIZE
	.align		4
.L_48:
        /*0048*/ 	.byte	0x03, 0x19
        /*004a*/ 	.short	0x000c


	//----- nvinfo : EIATTR_PARAM_CBANK
	.align		4
        /*004c*/ 	.byte	0x04, 0x0a
        /*004e*/ 	.short	(.L_50 - .L_49)
	.align		4
.L_49:
        /*0050*/ 	.word	index@(.nv.constant0._Z7initRNGP17curandStateXORWOWj)
        /*0054*/ 	.short	0x0380
        /*0056*/ 	.short	0x000c


	//----- nvinfo : EIATTR_SW_WAR
	.align		4
.L_50:
        /*0058*/ 	.byte	0x04, 0x36
        /*005a*/ 	.short	(.L_52 - .L_51)
.L_51:
        /*005c*/ 	.word	0x00000008
.L_52:


//--------------------- .nv.callgraph             --------------------------
	.section	.nv.callgraph,"",@"SHT_CUDA_CALLGRAPH"
	.align	4
	.sectionentsize	8
	.align		4
        /*0000*/ 	.word	0x00000000
	.align		4
        /*0004*/ 	.word	0xffffffff
	.align		4
        /*0008*/ 	.word	0x00000000
	.align		4
        /*000c*/ 	.word	0xfffffffe
	.align		4
        /*0010*/ 	.word	0x00000000
	.align		4
        /*0014*/ 	.word	0xfffffffd
	.align		4
        /*0018*/ 	.word	0x00000000
	.align		4
        /*001c*/ 	.word	0xfffffffc


//--------------------- .nv.constant4             --------------------------
	.section	.nv.constant4,"a",@progbits
	.align	8
	.align		8
.nv.constant4:
        /*0000*/ 	.dword	precalc_xorwow_matrix
	.align		8
        /*0008*/ 	.dword	precalc_xorwow_offset_matrix
	.align		8
        /*0010*/ 	.dword	mrg32k3aM1
	.align		8
        /*0018*/ 	.dword	mrg32k3aM2
	.align		8
        /*0020*/ 	.dword	mrg32k3aM1SubSeq
	.align		8
        /*0028*/ 	.dword	mrg32k3aM2SubSeq
	.align		8
        /*0030*/ 	.dword	mrg32k3aM1Seq
	.align		8
        /*0038*/ 	.dword	mrg32k3aM2Seq


//--------------------- .nv.constant3             --------------------------
	.section	.nv.constant3,"a",@progbits
	.align	8
.nv.constant3:
	.type		__cr_lgamma_table,@object
	.size		__cr_lgamma_table,(.L_8 - __cr_lgamma_table)
__cr_lgamma_table:
        /*0000*/ 	.byte	0x00, 0x00, 0x00, 0x00, 0x00, 0x00, 0x00, 0x00, 0x00, 0x00, 0x00, 0x00, 0x00, 0x00, 0x00, 0x00
        /*0010*/ 	.byte	0xef, 0x39, 0xfa, 0xfe, 0x42, 0x2e, 0xe6, 0x3f, 0x02, 0x20, 0x2a, 0xfa, 0x0b, 0xab, 0xfc, 0x3f
        /*0020*/ 	.byte	0xf9, 0x2c, 0x92, 0x7c, 0xa7, 0x6c, 0x09, 0x40, 0xc9, 0x79, 0x44, 0x3c, 0x64, 0x26, 0x13, 0x40
        /*0030*/ 	.byte	0xca, 0x01, 0xcf, 0x3a, 0x27, 0x51, 0x1a, 0x40, 0x30, 0xcc, 0x2d, 0xf3, 0xe1, 0x0c, 0x21, 0x40
        /*0040*/ 	.byte	0x0d, 0xb7, 0xfc, 0x82, 0x8e, 0x35, 0x25, 0x40
.L_8:


//--------------------- .text._Z10randomStepPfiP17curandStateXORWOW --------------------------
	.section	.text._Z10randomStepPfiP17curandStateXORWOW,"ax",@progbits
	.align	128
        .global         _Z10randomStepPfiP17curandStateXORWOW
        .type           _Z10randomStepPfiP17curandStateXORWOW,@function
        .size           _Z10randomStepPfiP17curandStateXORWOW,(.L_x_31 - _Z10randomStepPfiP17curandStateXORWOW)
        .other          _Z10randomStepPfiP17curandStateXORWOW,@"STO_CUDA_ENTRY STV_DEFAULT"
_Z10randomStepPfiP17curandStateXORWOW:
.text._Z10randomStepPfiP17curandStateXORWOW:
[----:B------:R-:W-:Y:S01]  /*0000*/  LDC R1, c[0x0][0x37c] ;  /* 0x0000df00ff017b82 */ /* 0x000fe20000000800 */
[----:B------:R-:W0:Y:S07]  /*0010*/  S2R R3, SR_TID.X ;  /* 0x0000000000037919 */ /* 0x000e2e0000002100 */
[----:B------:R-:W0:Y:S01]  /*0020*/  S2UR UR4, SR_CTAID.X ;  /* 0x00000000000479c3 */ /* 0x000e220000002500 */
[----:B------:R-:W1:Y:S07]  /*0030*/  LDCU UR5, c[0x0][0x388] ;  /* 0x00007100ff0577ac */ /* 0x000e6e0008000800 */
[----:B------:R-:W0:Y:S02]  /*0040*/  LDC R2, c[0x0][0x360] ;  /* 0x0000d800ff027b82 */ /* 0x000e240000000800 */
[----:B0-----:R-:W-:-:S05]  /*0050*/  IMAD R2, R2, UR4, R3 ;  /* 0x0000000402027c24 */ /* 0x001fca000f8e0203 */
[----:B-1----:R-:W-:-:S13]  /*0060*/  ISETP.GE.AND P0, PT, R2, UR5, PT ;  /* 0x0000000502007c0c */ /* 0x002fda000bf06270 */
[----:B------:R-:W-:Y:S05]  /*0070*/  @P0 EXIT ;  /* 0x000000000000094d */ /* 0x000fea0003800000 */
[----:B------:R-:W0:Y:S01]  /*0080*/  LDC.64 R8, c[0x0][0x390] ;  /* 0x0000e400ff087b82 */ /* 0x000e220000000a00 */
[----:B------:R-:W1:Y:S01]  /*0090*/  LDCU.64 UR4, c[0x0][0x358] ;  /* 0x00006b00ff0477ac */ /* 0x000e620008000a00 */
[----:B0-----:R-:W-:-:S05]  /*00a0*/  IMAD.WIDE R8, R2, 0x30, R8 ;  /* 0x0000003002087825 */ /* 0x001fca00078e0208 */
[----:B-1----:R-:W2:Y:S04]  /*00b0*/  LDG.E R0, desc[UR4][R8.64+0x1c] ;  /* 0x00001c0408007981 */ /* 0x002ea8000c1e1900 */
[----:B------:R-:W3:Y:S04]  /*00c0*/  LDG.E.64 R20, desc[UR4][R8.64+0x10] ;  /* 0x0000100408147981 */ /* 0x000ee8000c1e1b00 */
[----:B------:R-:W4:Y:S04]  /*00d0*/  LDG.E.64 R4, desc[UR4][R8.64+0x28] ;  /* 0x0000280408047981 */ /* 0x000f28000c1e1b00 */
[----:B------:R0:W5:Y:S04]  /*00e0*/  LDG.E.64 R18, desc[UR4][R8.64] ;  /* 0x0000000408127981 */ /* 0x000168000c1e1b00 */
[----:B------:R0:W5:Y:S01]  /*00f0*/  LDG.E.64 R6, desc[UR4][R8.64+0x8] ;  /* 0x0000080408067981 */ /* 0x000162000c1e1b00 */
[----:B------:R-:W-:Y:S01]  /*0100*/  BSSY.RECONVERGENT B0, `(.L_x_0) ;  /* 0x00000f0000007945 */ /* 0x000fe20003800200 */
[----:B------:R-:W-:Y:S01]  /*0110*/  IMAD.MOV.U32 R3, RZ, RZ, RZ ;  /* 0x000000ffff037224 */ /* 0x000fe200078e00ff */
[----:B--2---:R-:W-:Y:S01]  /*0120*/  ISETP.NE.AND P0, PT, R0, 0x1, PT ;  /* 0x000000010000780c */ /* 0x004fe20003f05270 */
[----:B---3--:R-:W-:-:S02]  /*0130*/  IMAD.MOV.U32 R0, RZ, RZ, R21 ;  /* 0x000000ffff007224 */ /* 0x008fc400078e0015 */
[----:B----4-:R-:W-:Y:S02]  /*0140*/  IMAD.MOV.U32 R10, RZ, RZ, R4 ;  /* 0x000000ffff0a7224 */ /* 0x010fe400078e0004 */
[----:B------:R-:W-:-:S08]  /*0150*/  IMAD.MOV.U32 R11, RZ, RZ, R5 ;  /* 0x000000ffff0b7224 */ /* 0x000fd000078e0005 */
[----:B0-----:R-:W-:Y:S05]  /*0160*/  @!P0 BRA `(.L_x_1) ;  /* 0x0000000c00a48947 */ /* 0x001fea0003800000 */
[----:B-----5:R-:W-:Y:S01]  /*0170*/  SHF.R.U32.HI R0, RZ, 0x2, R19 ;  /* 0x00000002ff007819 */ /* 0x020fe20000011613 */
[----:B------:R-:W-:Y:S01]  /*0180*/  IMAD.SHL.U32 R4, R21, 0x10, RZ ;  /* 0x0000001015047824 */ /* 0x000fe200078e00ff */
[----:B------:R-:W-:Y:S01]  /*0190*/  SHF.R.U32.HI R5, RZ, 0x2, R6 ;  /* 0x00000002ff057819 */ /* 0x000fe20000011606 */
[----:B------:R-:W-:Y:S01]  /*01a0*/  IMAD.MOV.U32 R14, RZ, RZ, 0x0 ;  /* 0x00000000ff0e7424 */ /* 0x000fe200078e00ff */
[----:B------:R-:W-:Y:S01]  /*01b0*/  LOP3.LUT R0, R0, R19, RZ, 0x3c, !PT ;  /* 0x0000001300007212 */ /* 0x000fe200078e3cff */
[----:B------:R-:W-:Y:S01]  /*01c0*/  IMAD.MOV.U32 R15, RZ, RZ, 0x3ca00000 ;  /* 0x3ca00000ff0f7424 */ /* 0x000fe200078e00ff */
[----:B------:R-:W-:Y:S01]  /*01d0*/  LOP3.LUT R5, R5, R6, RZ, 0x3c, !PT ;  /* 0x0000000605057212 */ /* 0x000fe200078e3cff */
[----:B------:R-:W-:Y:S01]  /*01e0*/  BSSY.RECONVERGENT B1, `(.L_x_2) ;  /* 0x0000074000017945 */ /* 0x000fe20003800200 */
[----:B------:R-:W-:Y:S01]  /*01f0*/  SHF.R.U32.HI R9, RZ, 0x2, R20 ;  /* 0x00000002ff097819 */ /* 0x000fe20000011614 */
[----:B------:R-:W-:Y:S02]  /*0200*/  IMAD.SHL.U32 R3, R0, 0x2, RZ ;  /* 0x0000000200037824 */ /* 0x000fe400078e00ff */
[----:B------:R-:W-:Y:S01]  /*0210*/  IMAD.MOV.U32 R12, RZ, RZ, -0x3ff ;  /* 0xfffffc01ff0c7424 */ /* 0x000fe200078e00ff */
[----:B------:R-:W-:-:S02]  /*0220*/  LOP3.LUT R9, R9, R20, RZ, 0x3c, !PT ;  /* 0x0000001409097212 */ /* 0x000fc400078e3cff */
[----:B------:R-:W-:-:S04]  /*0230*/  LOP3.LUT R3, R21, R4, R3, 0x96, !PT ;  /* 0x0000000415037212 */ /* 0x000fc800078e9603 */
[----:B------:R-:W-:Y:S01]  /*0240*/  LOP3.LUT R23, R3, R0, RZ, 0x3c, !PT ;  /* 0x0000000003177212 */ /* 0x000fe200078e3cff */
[----:B------:R-:W-:-:S04]  /*0250*/  IMAD.SHL.U32 R3, R5, 0x2, RZ ;  /* 0x0000000205037824 */ /* 0x000fc800078e00ff */
[----:B------:R-:W-:-:S05]  /*0260*/  IMAD.SHL.U32 R0, R23, 0x10, RZ ;  /* 0x0000001017007824 */ /* 0x000fca00078e00ff */
[----:B------:R-:W-:Y:S02]  /*0270*/  LOP3.LUT R0, R5, R3, R0, 0x96, !PT ;  /* 0x0000000305007212 */ /* 0x000fe400078e9600 */
[----:B------:R-:W-:Y:S02]  /*0280*/  IADD3 R3, PT, PT, R18, 0x587c5, R23 ;  /* 0x000587c512037810 */ /* 0x000fe40007ffe017 */
[----:B------:R-:W-:Y:S02]  /*0290*/  LOP3.LUT R22, R0, R23, RZ, 0x3c, !PT ;  /* 0x0000001700167212 */ /* 0x000fe400078e3cff */
[----:B------:R-:W-:Y:S02]  /*02a0*/  SHF.R.U32.HI R0, RZ, 0x2, R7 ;  /* 0x00000002ff007819 */ /* 0x000fe40000011607 */
[----:B------:R-:W-:Y:S02]  /*02b0*/  IADD3 R4, PT, PT, R18, 0xb0f8a, R22 ;  /* 0x000b0f8a12047810 */ /* 0x000fe40007ffe016 */
[----:B------:R-:W-:-:S03]  /*02c0*/  LOP3.LUT R0, R0, R7, RZ, 0x3c, !PT ;  /* 0x0000000700007212 */ /* 0x000fc600078e3cff */
[----:B------:R-:W-:Y:S01]  /*02d0*/  IMAD.WIDE.U32 R4, R4, 0x200000, RZ ;  /* 0x0020000004047825 */ /* 0x000fe200078e00ff */
[----:B------:R-:W-:Y:S02]  /*02e0*/  SHF.L.U32 R8, R0, 0x1, RZ ;  /* 0x0000000100087819 */ /* 0x000fe400000006ff */
[----:B------:R-:W-:Y:S01]  /*02f0*/  LOP3.LUT R4, R4, R3, RZ, 0x3c, !PT ;  /* 0x0000000304047212 */ /* 0x000fe200078e3cff */
[----:B------:R-:W-:-:S03]  /*0300*/  IMAD.SHL.U32 R3, R22, 0x10, RZ ;  /* 0x0000001016037824 */ /* 0x000fc600078e00ff */
[----:B------:R-:W0:Y:S02]  /*0310*/  I2F.F64.U64 R6, R4 ;  /* 0x0000000400067312 */ /* 0x000e240000301800 */
[----:B------:R-:W-:-:S04]  /*0320*/  LOP3.LUT R3, R0, R8, R3, 0x96, !PT ;  /* 0x0000000800037212 */ /* 0x000fc800078e9603 */
[----:B------:R-:W-:Y:S01]  /*0330*/  LOP3.LUT R20, R3, R22, RZ, 0x3c, !PT ;  /* 0x0000001603147212 */ /* 0x000fe200078e3cff */
[----:B------:R-:W-:-:S04]  /*0340*/  IMAD.SHL.U32 R3, R9, 0x2, RZ ;  /* 0x0000000209037824 */ /* 0x000fc800078e00ff */
[----:B------:R-:W-:Y:S01]  /*0350*/  IMAD.SHL.U32 R0, R20, 0x10, RZ ;  /* 0x0000001014007824 */ /* 0x000fe200078e00ff */
[----:B0-----:R-:W-:-:S04]  /*0360*/  DFMA R6, R6, R14, 5.5511151231257827021e-17 ;  /* 0x3c9000000606742b */ /* 0x001fc8000000000e */
[----:B------:R-:W-:Y:S02]  /*0370*/  LOP3.LUT R9, R9, R3, R0, 0x96, !PT ;  /* 0x0000000309097212 */ /* 0x000fe400078e9600 */
[C---:B------:R-:W-:Y:S01]  /*0380*/  IADD3 R3, PT, PT, R18.reuse, 0x10974f, R20 ;  /* 0x0010974f12037810 */ /* 0x040fe20007ffe014 */
[----:B------:R-:W-:Y:S01]  /*0390*/  VIADD R18, R18, 0x161f14 ;  /* 0x00161f1412127836 */ /* 0x000fe20000000000 */
[----:B------:R-:W-:Y:S02]  /*03a0*/  LOP3.LUT R0, R9, R20, RZ, 0x3c, !PT ;  /* 0x0000001409007212 */ /* 0x000fe400078e3cff */
[----:B------:R-:W-:Y:S01]  /*03b0*/  ISETP.GT.AND P0, PT, R7, 0xfffff, PT ;  /* 0x000fffff0700780c */ /* 0x000fe20003f04270 */
[----:B------:R-:W-:Y:S01]  /*03c0*/  IMAD.MOV.U32 R5, RZ, RZ, R7 ;  /* 0x000000ffff057224 */ /* 0x000fe200078e0007 */
[----:B------:R-:W-:Y:S01]  /*03d0*/  MOV R4, R6 ;  /* 0x0000000600047202 */ /* 0x000fe20000000f00 */
[----:B------:R-:W-:Y:S02]  /*03e0*/  IMAD.IADD R8, R0, 0x1, R18 ;  /* 0x0000000100087824 */ /* 0x000fe400078e0212 */
[----:B------:R-:W-:-:S02]  /*03f0*/  IMAD.MOV.U32 R24, RZ, RZ, R6 ;  /* 0x000000ffff187224 */ /* 0x000fc400078e0006 */
[----:B------:R-:W-:-:S03]  /*0400*/  IMAD.WIDE.U32 R8, R8, 0x200000, RZ ;  /* 0x0020000008087825 */ /* 0x000fc600078e00ff */
[----:B------:R-:W-:-:S03]  /*0410*/  LOP3.LUT R8, R8, R3, RZ, 0x3c, !PT ;  /* 0x0000000308087212 */ /* 0x000fc600078e3cff */
[----:B------:R-:W-:Y:S01]  /*0420*/  @!P0 DMUL R4, R4, 1.80143985094819840000e+16 ;  /* 0x4350000004048828 */ /* 0x000fe20000000000 */
[----:B------:R-:W-:Y:S02]  /*0430*/  IMAD.MOV.U32 R3, RZ, RZ, R7 ;  /* 0x000000ffff037224 */ /* 0x000fe400078e0007 */
[----:B------:R-:W-:Y:S01]  /*0440*/  @!P0 IMAD.MOV.U32 R12, RZ, RZ, -0x435 ;  /* 0xfffffbcbff0c8424 */ /* 0x000fe200078e00ff */
[----:B------:R-:W0:Y:S06]  /*0450*/  I2F.F64.U64 R8, R8 ;  /* 0x0000000800087312 */ /* 0x000e2c0000301800 */
[----:B------:R-:W-:Y:S01]  /*0460*/  @!P0 IMAD.MOV.U32 R3, RZ, RZ, R5 ;  /* 0x000000ffff038224 */ /* 0x000fe200078e0005 */
[----:B------:R-:W-:-:S03]  /*0470*/  @!P0 MOV R24, R4 ;  /* 0x0000000400188202 */ /* 0x000fc60000000f00 */
[----:B------:R-:W-:-:S05]  /*0480*/  VIADD R7, R3, 0xffffffff ;  /* 0xffffffff03077836 */ /* 0x000fca0000000000 */
[----:B------:R-:W-:Y:S01]  /*0490*/  ISETP.GT.U32.AND P1, PT, R7, 0x7feffffe, PT ;  /* 0x7feffffe0700780c */ /* 0x000fe20003f24070 */
[----:B0-----:R-:W-:-:S12]  /*04a0*/  DFMA R14, R8, 2.2204460492503130808e-16, R14 ;  /* 0x3cb00000080e782b */ /* 0x001fd8000000000e */
[----:B------:R-:W-:Y:S05]  /*04b0*/  @P1 BRA `(.L_x_3) ;  /* 0x0000000400001947 */ /* 0x000fea0003800000 */
[C---:B------:R-:W-:Y:S01]  /*04c0*/  LOP3.LUT R4, R3.reuse, 0xfffff, RZ, 0xc0, !PT ;  /* 0x000fffff03047812 */ /* 0x040fe200078ec0ff */
[----:B------:R-:W-:Y:S01]  /*04d0*/  IMAD.MOV.U32 R10, RZ, RZ, -0x748574fc ;  /* 0x8b7a8b04ff0a7424 */ /* 0x000fe200078e00ff */
[----:B------:R-:W-:Y:S01]  /*04e0*/  UMOV UR6, 0x3ae80f1e ;  /* 0x3ae80f1e00067882 */ /* 0x000fe20000000000 */
[----:B------:R-:W-:Y:S01]  /*04f0*/  IMAD.MOV.U32 R11, RZ, RZ, 0x3ed0ee25 ;  /* 0x3ed0ee25ff0b7424 */ /* 0x000fe200078e00ff */
[----:B------:R-:W-:Y:S01]  /*0500*/  LOP3.LUT R25, R4, 0x3ff00000, RZ, 0xfc, !PT ;  /* 0x3ff0000004197812 */ /* 0x000fe200078efcff */
[----:B------:R-:W-:Y:S01]  /*0510*/  IMAD.MOV.U32 R4, RZ, RZ, RZ ;  /* 0x000000ffff047224 */ /* 0x000fe200078e00ff */
[----:B------:R-:W-:Y:S01]  /*0520*/  UMOV UR7, 0x3eb1380b ;  /* 0x3eb1380b00077882 */ /* 0x000fe20000000000 */
[----:B------:R-:W-:Y:S01]  /*0530*/  LEA.HI R3, R3, R12, RZ, 0xc ;  /* 0x0000000c03037211 */ /* 0x000fe200078f60ff */
[----:B------:R-:W-:Y:S01]  /*0540*/  UMOV UR8, 0x80000000 ;  /* 0x8000000000087882 */ /* 0x000fe20000000000 */
[----:B------:R-:W-:Y:S01]  /*0550*/  ISETP.GE.U32.AND P0, PT, R25, 0x3ff6a09f, PT ;  /* 0x3ff6a09f1900780c */ /* 0x000fe20003f06070 */
[----:B------:R-:W-:-:S12]  /*0560*/  UMOV UR9, 0x43300000 ;  /* 0x4330000000097882 */ /* 0x000fd80000000000 */
[----:B------:R-:W-:Y:S02]  /*0570*/  @P0 VIADD R5, R25, 0xfff00000 ;  /* 0xfff0000019050836 */ /* 0x000fe40000000000 */
[----:B------:R-:W-:Y:S02]  /*0580*/  @P0 VIADD R3, R3, 0x1 ;  /* 0x0000000103030836 */ /* 0x000fe40000000000 */
[----:B------:R-:W-:-:S06]  /*0590*/  @P0 IMAD.MOV.U32 R25, RZ, RZ, R5 ;  /* 0x000000ffff190224 */ /* 0x000fcc00078e0005 */
[C---:B------:R-:W-:Y:S02]  /*05a0*/  DADD R16, R24.reuse, 1 ;  /* 0x3ff0000018107429 */ /* 0x040fe40000000000 */
[----:B------:R-:W-:-:S04]  /*05b0*/  DADD R24, R24, -1 ;  /* 0xbff0000018187429 */ /* 0x000fc80000000000 */
[----:B------:R-:W0:Y:S02]  /*05c0*/  MUFU.RCP64H R5, R17 ;  /* 0x0000001100057308 */ /* 0x000e240000001800 */
[----:B0-----:R-:W-:Y:S01]  /*05d0*/  DFMA R6, -R16, R4, 1 ;  /* 0x3ff000001006742b */ /* 0x001fe20000000104 */
[----:B------:R-:W-:Y:S01]  /*05e0*/  LOP3.LUT R16, R3, 0x80000000, RZ, 0x3c, !PT ;  /* 0x8000000003107812 */ /* 0x000fe200078e3cff */
[----:B------:R-:W-:-:S06]  /*05f0*/  IMAD.MOV.U32 R17, RZ, RZ, 0x43300000 ;  /* 0x43300000ff117424 */ /* 0x000fcc00078e00ff */
[----:B------:R-:W-:Y:S02]  /*0600*/  DFMA R6, R6, R6, R6 ;  /* 0x000000060606722b */ /* 0x000fe40000000006 */
[----:B------:R-:W-:Y:S01]  /*0610*/  DADD R16, R16, -UR8 ;  /* 0x8000000810107e29 */ /* 0x000fe20008000000 */
[----:B------:R-:W-:Y:S01]  /*0620*/  UMOV UR8, 0xfefa39ef ;  /* 0xfefa39ef00087882 */ /* 0x000fe20000000000 */
[----:B------:R-:W-:-:S04]  /*0630*/  UMOV UR9, 0x3fe62e42 ;  /* 0x3fe62e4200097882 */ /* 0x000fc80000000000 */
[----:B------:R-:W-:-:S08]  /*0640*/  DFMA R4, R4, R6, R4 ;  /* 0x000000060404722b */ /* 0x000fd00000000004 */
[----:B------:R-:W-:-:S08]  /*0650*/  DMUL R6, R24, R4 ;  /* 0x0000000418067228 */ /* 0x000fd00000000000 */
[----:B------:R-:W-:-:S08]  /*0660*/  DFMA R6, R24, R4, R6 ;  /* 0x000000041806722b */ /* 0x000fd00000000006 */
[----:B------:R-:W-:Y:S02]  /*0670*/  DMUL R8, R6, R6 ;  /* 0x0000000606087228 */ /* 0x000fe40000000000 */
[----:B------:R-:W-:-:S06]  /*0680*/  DADD R12, R24, -R6 ;  /* 0x00000000180c7229 */ /* 0x000fcc0000000806 */
[----:B------:R-:W-:Y:S01]  /*0690*/  DFMA R10, R8, UR6, R10 ;  /* 0x00000006080a7c2b */ /* 0x000fe2000800000a */
[----:B------:R-:W-:Y:S01]  /*06a0*/  UMOV UR6, 0x9f02676f ;  /* 0x9f02676f00067882 */ /* 0x000fe20000000000 */
[----:B------:R-:W-:Y:S01]  /*06b0*/  UMOV UR7, 0x3ef3b266 ;  /* 0x3ef3b26600077882 */ /* 0x000fe20000000000 */
[----:B------:R-:W-:-:S05]  /*06c0*/  DADD R12, R12, R12 ;  /* 0x000000000c0c7229 */ /* 0x000fca000000000c */
[----:B------:R-:W-:Y:S01]  /*06d0*/  DFMA R10, R8, R10, UR6 ;  /* 0x00000006080a7e2b */ /* 0x000fe2000800000a */
[----:B------:R-:W-:Y:S01]  /*06e0*/  UMOV UR6, 0xa9ab0956 ;  /* 0xa9ab095600067882 */ /* 0x000fe20000000000 */
[----:B------:R-:W-:Y:S01]  /*06f0*/  UMOV UR7, 0x3f1745cb ;  /* 0x3f1745cb00077882 */ /* 0x000fe20000000000 */
[----:B------:R-:W-:Y:S02]  /*0700*/  DFMA R24, R24, -R6, R12 ;  /* 0x800000061818722b */ /* 0x000fe4000000000c */
[----:B------:R-:W-:-:S03]  /*0710*/  DFMA R12, R16, UR8, R6 ;  /* 0x00000008100c7c2b */ /* 0x000fc60008000006 */
[----:B------:R-:W-:Y:S01]  /*0720*/  DFMA R10, R8, R10, UR6 ;  /* 0x00000006080a7e2b */ /* 0x000fe2000800000a */
[----:B------:R-:W-:Y:S01]  /*0730*/  UMOV UR6, 0x2d1b5154 ;  /* 0x2d1b515400067882 */ /* 0x000fe20000000000 */
[----:B------:R-:W-:Y:S01]  /*0740*/  UMOV UR7, 0x3f3c71c7 ;  /* 0x3f3c71c700077882 */ /* 0x000fe20000000000 */
[----:B------:R-:W-:-:S05]  /*0750*/  DMUL R24, R4, R24 ;  /* 0x0000001804187228 */ /* 0x000fca0000000000 */
[----:B------:R-:W-:Y:S01]  /*0760*/  DFMA R10, R8, R10, UR6 ;  /* 0x00000006080a7e2b */ /* 0x000fe2000800000a */
[----:B------:R-:W-:Y:S01]  /*0770*/  UMOV UR6, 0x923be72d ;  /* 0x923be72d00067882 */ /* 0x000fe20000000000 */
[----:B------:R-:W-:-:S06]  /*0780*/  UMOV UR7, 0x3f624924 ;  /* 0x3f62492400077882 */ /* 0x000fcc0000000000 */
        /* <DEDUP_REMOVED lines=8> */
[----:B------:R-:W-:Y:S02]  /*0810*/  UMOV UR7, 0x3fe62e42 ;  /* 0x3fe62e4200077882 */ /* 0x000fe40000000000 */
[----:B------:R-:W-:Y:S01]  /*0820*/  DFMA R4, R16, -UR6, R12 ;  /* 0x8000000610047c2b */ /* 0x000fe2000800000c */
[----:B------:R-:W-:Y:S01]  /*0830*/  UMOV UR6, 0x3b39803f ;  /* 0x3b39803f00067882 */ /* 0x000fe20000000000 */
[----:B------:R-:W-:Y:S02]  /*0840*/  UMOV UR7, 0x3c7abc9e ;  /* 0x3c7abc9e00077882 */ /* 0x000fe40000000000 */
[----:B------:R-:W-:-:S04]  /*0850*/  DMUL R10, R8, R10 ;  /* 0x0000000a080a7228 */ /* 0x000fc80000000000 */
[----:B------:R-:W-:-:S04]  /*0860*/  DADD R4, -R6, R4 ;  /* 0x0000000006047229 */ /* 0x000fc80000000104 */
[----:B------:R-:W-:-:S08]  /*0870*/  DFMA R10, R6, R10, R24 ;  /* 0x0000000a060a722b */ /* 0x000fd00000000018 */
[----:B------:R-:W-:-:S08]  /*0880*/  DADD R4, R10, -R4 ;  /* 0x000000000a047229 */ /* 0x000fd00000000804 */
[----:B------:R-:W-:-:S08]  /*0890*/  DFMA R4, R16, UR6, R4 ;  /* 0x0000000610047c2b */ /* 0x000fd00008000004 */
[----:B------:R-:W-:Y:S01]  /*08a0*/  DADD R8, R12, R4 ;  /* 0x000000000c087229 */ /* 0x000fe20000000004 */
[----:B------:R-:W-:Y:S10]  /*08b0*/  BRA `(.L_x_4) ;  /* 0x0000000000187947 */ /* 0x000ff40003800000 */
.L_x_3:
[----:B------:R-:W-:Y:S01]  /*08c0*/  MOV R6, 0x0 ;  /* 0x0000000000067802 */ /* 0x000fe20000000f00 */
[----:B------:R-:W-:Y:S01]  /*08d0*/  IMAD.MOV.U32 R7, RZ, RZ, 0x7ff00000 ;  /* 0x7ff00000ff077424 */ /* 0x000fe200078e00ff */
[----:B------:R-:W-:-:S05]  /*08e0*/  LOP3.LUT P0, RZ, R5, 0x7fffffff, RZ, 0xc0, !PT ;  /* 0x7fffffff05ff7812 */ /* 0x000fca000780c0ff */
[----:B------:R-:W-:-:S10]  /*08f0*/  DFMA R6, R4, R6, +INF ;  /* 0x7ff000000406742b */ /* 0x000fd40000000006 */
[----:B------:R-:W-:Y:S02]  /*0900*/  FSEL R8, R6, RZ, P0 ;  /* 0x000000ff06087208 */ /* 0x000fe40000000000 */
[----:B------:R-:W-:-:S07]  /*0910*/  FSEL R9, R7, -QNAN , P0 ;  /* 0xfff0000007097808 */ /* 0x000fce0000000000 */
.L_x_4:
[----:B------:R-:W-:Y:S05]  /*0920*/  BSYNC.RECONVERGENT B1 ;  /* 0x0000000000017941 */ /* 0x000fea0003800200 */
.L_x_2:
[----:B------:R-:W-:Y:S01]  /*0930*/  DMUL R4, RZ, R14 ;  /* 0x0000000eff047228 */ /* 0x000fe20000000000 */
[----:B------:R-:W-:Y:S01]  /*0940*/  IMAD.SHL.U32 R3, R15, 0x2, RZ ;  /* 0x000000020f037824 */ /* 0x000fe200078e00ff */
[----:B------:R-:W-:Y:S01]  /*0950*/  UMOV UR6, 0x33145c07 ;  /* 0x33145c0700067882 */ /* 0x000fe20000000000 */
[----:B------:R-:W-:Y:S01]  /*0960*/  UMOV UR7, 0x3ca1a626 ;  /* 0x3ca1a62600077882 */ /* 0x000fe20000000000 */
[----:B------:R-:W-:Y:S01]  /*0970*/  IMAD.MOV.U32 R10, RZ, RZ, 0x2cb0d246 ;  /* 0x2cb0d246ff0a7424 */ /* 0x000fe200078e00ff */
[----:B------:R-:W-:Y:S01]  /*0980*/  MOV R11, 0x3e5ae5f1 ;  /* 0x3e5ae5f1000b7802 */ /* 0x000fe20000000f00 */
[----:B------:R-:W-:Y:S01]  /*0990*/  UMOV UR8, 0xf9785eba ;  /* 0xf9785eba00087882 */ /* 0x000fe20000000000 */
[----:B------:R-:W-:Y:S01]  /*09a0*/  ISETP.GT.U32.AND P0, PT, R3, -0x79800000, PT ;  /* 0x868000000300780c */ /* 0x000fe20003f04070 */
[----:B------:R-:W-:Y:S01]  /*09b0*/  UMOV UR9, 0x3de5db65 ;  /* 0x3de5db6500097882 */ /* 0x000fe20000000000 */
[----:B------:R-:W-:Y:S01]  /*09c0*/  DMUL R8, R8, -2 ;  /* 0xc000000008087828 */ /* 0x000fe20000000000 */
[----:B------:R-:W-:Y:S01]  /*09d0*/  BSSY.RECONVERGENT B1, `(.L_x_5) ;  /* 0x0000056000017945 */ /* 0x000fe20003800200 */
[----:B------:R-:W-:-:S02]  /*09e0*/  FSEL R17, R5, R15, P0 ;  /* 0x0000000f05117208 */ /* 0x000fc40000000000 */
[----:B------:R-:W-:Y:S02]  /*09f0*/  FSEL R14, R4, R14, P0 ;  /* 0x0000000e040e7208 */ /* 0x000fe40000000000 */
[----:B------:R-:W0:Y:S01]  /*0a00*/  MUFU.RSQ64H R25, R9 ;  /* 0x0000000900197308 */ /* 0x000e220000001c00 */
[----:B------:R-:W-:Y:S02]  /*0a10*/  VIADD R15, R17, 0x100000 ;  /* 0x00100000110f7836 */ /* 0x000fe40000000000 */
[----:B------:R-:W-:Y:S02]  /*0a20*/  IMAD.MOV.U32 R16, RZ, RZ, R14 ;  /* 0x000000ffff107224 */ /* 0x000fe400078e000e */
[----:B------:R-:W-:-:S03]  /*0a30*/  VIADD R24, R9, 0xfcb00000 ;  /* 0xfcb0000009187836 */ /* 0x000fc60000000000 */
[----:B------:R-:W1:Y:S08]  /*0a40*/  FRND.F64 R4, R14 ;  /* 0x0000000e00047313 */ /* 0x000e700000301800 */
[----:B------:R-:W2:Y:S01]  /*0a50*/  F2I.S64.F64 R14, R14 ;  /* 0x0000000e000e7311 */ /* 0x000ea20000301900 */
[----:B0-----:R-:W-:Y:S02]  /*0a60*/  DMUL R26, R24, R24 ;  /* 0x00000018181a7228 */ /* 0x001fe40000000000 */
[----:B-1----:R-:W-:-:S06]  /*0a70*/  DFMA R4, R4, -0.5, R16 ;  /* 0xbfe000000404782b */ /* 0x002fcc0000000010 */
[----:B------:R-:W-:Y:S02]  /*0a80*/  DFMA R26, R8, -R26, 1 ;  /* 0x3ff00000081a742b */ /* 0x000fe4000000081a */
[C---:B------:R-:W-:Y:S01]  /*0a90*/  DMUL R12, R4.reuse, UR6 ;  /* 0x00000006040c7c28 */ /* 0x040fe20008000000 */
[----:B------:R-:W-:Y:S01]  /*0aa0*/  UMOV UR6, 0x54442d18 ;  /* 0x54442d1800067882 */ /* 0x000fe20000000000 */
[----:B------:R-:W-:Y:S01]  /*0ab0*/  UMOV UR7, 0x400921fb ;  /* 0x400921fb00077882 */ /* 0x000fe20000000000 */
[C---:B--2---:R-:W-:Y:S02]  /*0ac0*/  LOP3.LUT R3, R14.reuse, 0x1, RZ, 0xc0, !PT ;  /* 0x000000010e037812 */ /* 0x044fe400078ec0ff */
[----:B------:R-:W-:Y:S02]  /*0ad0*/  LOP3.LUT P1, RZ, R14, 0x2, RZ, 0xc0, !PT ;  /* 0x000000020eff7812 */ /* 0x000fe4000782c0ff */
[----:B------:R-:W-:Y:S01]  /*0ae0*/  ISETP.NE.U32.AND P0, PT, R3, 0x1, PT ;  /* 0x000000010300780c */ /* 0x000fe20003f05070 */
[----:B------:R-:W-:Y:S01]  /*0af0*/  DFMA R12, R4, UR6, R12 ;  /* 0x00000006040c7c2b */ /* 0x000fe2000800000c */
[----:B------:R-:W-:Y:S01]  /*0b00*/  UMOV UR6, 0x20fd8164 ;  /* 0x20fd816400067882 */ /* 0x000fe20000000000 */
[----:B------:R-:W-:Y:S01]  /*0b10*/  IMAD.MOV.U32 R4, RZ, RZ, -0x3e107ad8 ;  /* 0xc1ef8528ff047424 */ /* 0x000fe200078e00ff */
[----:B------:R-:W-:Y:S01]  /*0b20*/  UMOV UR7, 0x3da8ff83 ;  /* 0x3da8ff8300077882 */ /* 0x000fe20000000000 */
[----:B------:R-:W-:Y:S01]  /*0b30*/  IMAD.MOV.U32 R5, RZ, RZ, 0x3e21eea7 ;  /* 0x3e21eea7ff057424 */ /* 0x000fe200078e00ff */
[----:B------:R-:W-:-:S03]  /*0b40*/  ISETP.NE.U32.AND.EX P0, PT, RZ, RZ, PT, P0 ;  /* 0x000000ffff00720c */ /* 0x000fc60003f05100 */
[----:B------:R-:W-:-:S08]  /*0b50*/  DMUL R6, R12, R12 ;  /* 0x0000000c0c067228 */ /* 0x000fd00000000000 */
[C---:B------:R-:W-:Y:S01]  /*0b60*/  DFMA R4, R6.reuse, -UR6, R4 ;  /* 0x8000000606047c2b */ /* 0x040fe20008000004 */
[----:B------:R-:W-:Y:S01]  /*0b70*/  UMOV UR6, 0x8e06e6d9 ;  /* 0x8e06e6d900067882 */ /* 0x000fe20000000000 */
[----:B------:R-:W-:Y:S01]  /*0b80*/  UMOV UR7, 0x3e927e4f ;  /* 0x3e927e4f00077882 */ /* 0x000fe20000000000 */
[----:B------:R-:W-:Y:S01]  /*0b90*/  DFMA R10, R6, UR8, -R10 ;  /* 0x00000008060a7c2b */ /* 0x000fe2000800080a */
[----:B------:R-:W-:Y:S01]  /*0ba0*/  UMOV UR8, 0x69ace392 ;  /* 0x69ace39200087882 */ /* 0x000fe20000000000 */
[----:B------:R-:W-:-:S03]  /*0bb0*/  UMOV UR9, 0x3ec71de3 ;  /* 0x3ec71de300097882 */ /* 0x000fc60000000000 */
[C---:B------:R-:W-:Y:S01]  /*0bc0*/  DFMA R4, R6.reuse, R4, -UR6 ;  /* 0x8000000606047e2b */ /* 0x040fe20008000004 */
[----:B------:R-:W-:Y:S01]  /*0bd0*/  UMOV UR6, 0x19ddbce9 ;  /* 0x19ddbce900067882 */ /* 0x000fe20000000000 */
[----:B------:R-:W-:Y:S01]  /*0be0*/  UMOV UR7, 0x3efa01a0 ;  /* 0x3efa01a000077882 */ /* 0x000fe20000000000 */
[----:B------:R-:W-:Y:S01]  /*0bf0*/  DFMA R10, R6, R10, UR8 ;  /* 0x00000008060a7e2b */ /* 0x000fe2000800000a */
[----:B------:R-:W-:Y:S01]  /*0c00*/  UMOV UR8, 0x19db62a1 ;  /* 0x19db62a100087882 */ /* 0x000fe20000000000 */
[----:B------:R-:W-:-:S03]  /*0c10*/  UMOV UR9, 0x3f2a01a0 ;  /* 0x3f2a01a000097882 */ /* 0x000fc60000000000 */
[C---:B------:R-:W-:Y:S01]  /*0c20*/  DFMA R4, R6.reuse, R4, UR6 ;  /* 0x0000000606047e2b */ /* 0x040fe20008000004 */
[----:B------:R-:W-:Y:S01]  /*0c30*/  UMOV UR6, 0x16c15d47 ;  /* 0x16c15d4700067882 */ /* 0x000fe20000000000 */
[----:B------:R-:W-:Y:S01]  /*0c40*/  UMOV UR7, 0x3f56c16c ;  /* 0x3f56c16c00077882 */ /* 0x000fe20000000000 */
[----:B------:R-:W-:Y:S01]  /*0c50*/  DFMA R10, R6, R10, -UR8 ;  /* 0x80000008060a7e2b */ /* 0x000fe2000800000a */
[----:B------:R-:W-:Y:S01]  /*0c60*/  UMOV UR8, 0x11110818 ;  /* 0x1111081800087882 */ /* 0x000fe20000000000 */
[----:B------:R-:W-:-:S03]  /*0c70*/  UMOV UR9, 0x3f811111 ;  /* 0x3f81111100097882 */ /* 0x000fc60000000000 */
[C---:B------:R-:W-:Y:S01]  /*0c80*/  DFMA R4, R6.reuse, R4, -UR6 ;  /* 0x8000000606047e2b */ /* 0x040fe20008000004 */
[----:B------:R-:W-:Y:S01]  /*0c90*/  UMOV UR6, 0x55555551 ;  /* 0x5555555100067882 */ /* 0x000fe20000000000 */
[----:B------:R-:W-:Y:S01]  /*0ca0*/  UMOV UR7, 0x3fa55555 ;  /* 0x3fa5555500077882 */ /* 0x000fe20000000000 */
[----:B------:R-:W-:-:S05]  /*0cb0*/  DFMA R10, R6, R10, UR8 ;  /* 0x00000008060a7e2b */ /* 0x000fca000800000a */
[C---:B------:R-:W-:Y:S01]  /*0cc0*/  DFMA R4, R6.reuse, R4, UR6 ;  /* 0x0000000606047e2b */ /* 0x040fe20008000004 */
[----:B------:R-:W-:Y:S01]  /*0cd0*/  UMOV UR6, 0x55555554 ;  /* 0x5555555400067882 */ /* 0x000fe20000000000 */
[----:B------:R-:W-:Y:S02]  /*0ce0*/  UMOV UR7, 0x3fc55555 ;  /* 0x3fc5555500077882 */ /* 0x000fe40000000000 */
[----:B------:R-:W-:-:S04]  /*0cf0*/  DFMA R10, R6, R10, -UR6 ;  /* 0x80000006060a7e2b */ /* 0x000fc8000800000a */
[----:B------:R-:W-:-:S04]  /*0d00*/  DFMA R4, R6, R4, -0.5 ;  /* 0xbfe000000604742b */ /* 0x000fc80000000004 */
[----:B------:R-:W-:-:S04]  /*0d10*/  DFMA R10, R6, R10, RZ ;  /* 0x0000000a060a722b */ /* 0x000fc800000000ff */
[----:B------:R-:W-:Y:S01]  /*0d20*/  DFMA R4, R6, R4, 1 ;  /* 0x3ff000000604742b */ /* 0x000fe20000000004 */
[----:B------:R-:W-:Y:S02]  /*0d30*/  IMAD.MOV.U32 R6, RZ, RZ, 0x0 ;  /* 0x00000000ff067424 */ /* 0x000fe400078e00ff */
[----:B------:R-:W-:Y:S01]  /*0d40*/  IMAD.MOV.U32 R7, RZ, RZ, 0x3fd80000 ;  /* 0x3fd80000ff077424 */ /* 0x000fe200078e00ff */
[----:B------:R-:W-:-:S05]  /*0d50*/  DFMA R10, R12, R10, R12 ;  /* 0x0000000a0c0a722b */ /* 0x000fca000000000c */
[----:B------:R-:W-:Y:S02]  /*0d60*/  DFMA R6, R26, R6, 0.5 ;  /* 0x3fe000001a06742b */ /* 0x000fe40000000006 */
[----:B------:R-:W-:-:S03]  /*0d70*/  DMUL R26, R24, R26 ;  /* 0x0000001a181a7228 */ /* 0x000fc60000000000 */
[----:B------:R-:W-:Y:S02]  /*0d80*/  LOP3.LUT R3, R11, 0x80000000, RZ, 0x3c, !PT ;  /* 0x800000000b037812 */ /* 0x000fe400078e3cff */
[----:B------:R-:W-:Y:S02]  /*0d90*/  FSEL R14, R4, R10, !P0 ;  /* 0x0000000a040e7208 */ /* 0x000fe40004000000 */
[----:B------:R-:W-:Y:S01]  /*0da0*/  FSEL R15, R5, R11, !P0 ;  /* 0x0000000b050f7208 */ /* 0x000fe20004000000 */
[----:B------:R-:W-:Y:S01]  /*0db0*/  DFMA R6, R6, R26, R24 ;  /* 0x0000001a0606722b */ /* 0x000fe20000000018 */
[----:B------:R-:W-:Y:S02]  /*0dc0*/  FSEL R12, R10, R4, !P0 ;  /* 0x000000040a0c7208 */ /* 0x000fe40004000000 */
[----:B------:R-:W-:Y:S02]  /*0dd0*/  FSEL R13, R3, R5, !P0 ;  /* 0x00000005030d7208 */ /* 0x000fe40004000000 */
[----:B------:R-:W-:-:S02]  /*0de0*/  ISETP.GE.U32.AND P0, PT, R24, 0x7ca00000, PT ;  /* 0x7ca000001800780c */ /* 0x000fc40003f06070 */
[----:B------:R-:W-:Y:S01]  /*0df0*/  @P1 LOP3.LUT R3, R15, 0x80000000, RZ, 0x3c, !PT ;  /* 0x800000000f031812 */ /* 0x000fe200078e3cff */
[----:B------:R-:W-:Y:S02]  /*0e00*/  DMUL R26, R8, R6 ;  /* 0x00000006081a7228 */ /* 0x000fe40000000000 */
[----:B------:R-:W-:Y:S02]  /*0e10*/  VIADD R5, R7, 0xfff00000 ;  /* 0xfff0000007057836 */ /* 0x000fe40000000000 */
[----:B------:R-:W-:Y:S02]  /*0e20*/  IMAD.MOV.U32 R4, RZ, RZ, R6 ;  /* 0x000000ffff047224 */ /* 0x000fe400078e0006 */
[----:B------:R-:W-:Y:S01]  /*0e30*/  @P1 IMAD.MOV.U32 R15, RZ, RZ, R3 ;  /* 0x000000ffff0f1224 */ /* 0x000fe200078e0003 */
[----:B------:R-:W-:Y:S01]  /*0e40*/  @P1 LOP3.LUT R3, R13, 0x80000000, RZ, 0x3c, !PT ;  /* 0x800000000d031812 */ /* 0x000fe200078e3cff */
[----:B------:R-:W-:-:S04]  /*0e50*/  DFMA R28, R26, -R26, R8 ;  /* 0x8000001a1a1c722b */ /* 0x000fc80000000008 */
[----:B------:R-:W-:-:S04]  /*0e60*/  @P1 IMAD.MOV.U32 R13, RZ, RZ, R3 ;  /* 0x000000ffff0d1224 */ /* 0x000fc800078e0003 */
[----:B------:R-:W-:Y:S01]  /*0e70*/  DFMA R10, R28, R4, R26 ;  /* 0x000000041c0a722b */ /* 0x000fe2000000001a */
[----:B------:R-:W-:Y:S10]  /*0e80*/  @!P0 BRA `(.L_x_6) ;  /* 0x0000000000288947 */ /* 0x000ff40003800000 */
[----:B------:R-:W-:Y:S01]  /*0e90*/  MOV R10, R8 ;  /* 0x00000008000a7202 */ /* 0x000fe20000000f00 */
[----:B------:R-:W-:Y:S02]  /*0ea0*/  IMAD.MOV.U32 R11, RZ, RZ, R9 ;  /* 0x000000ffff0b7224 */ /* 0x000fe400078e0009 */
[----:B------:R-:W-:Y:S01]  /*0eb0*/  IMAD.MOV.U32 R7, RZ, RZ, R5 ;  /* 0x000000ffff077224 */ /* 0x000fe200078e0005 */
[----:B------:R-:W-:Y:S01]  /*0ec0*/  MOV R5, 0xf30 ;  /* 0x00000f3000057802 */ /* 0x000fe20000000f00 */
[----:B------:R-:W-:Y:S02]  /*0ed0*/  IMAD.MOV.U32 R9, RZ, RZ, R28 ;  /* 0x000000ffff097224 */ /* 0x000fe400078e001c */
[----:B------:R-:W-:Y:S02]  /*0ee0*/  IMAD.MOV.U32 R8, RZ, RZ, R29 ;  /* 0x000000ffff087224 */ /* 0x000fe400078e001d */
[----:B------:R-:W-:Y:S02]  /*0ef0*/  IMAD.MOV.U32 R4, RZ, RZ, R26 ;  /* 0x000000ffff047224 */ /* 0x000fe400078e001a */
[----:B------:R-:W-:-:S02]  /*0f00*/  IMAD.MOV.U32 R3, RZ, RZ, R27 ;  /* 0x000000ffff037224 */ /* 0x000fc400078e001b */
[----:B------:R-:W-:-:S07]  /*0f10*/  IMAD.MOV.U32 R19, RZ, RZ, R24 ;  /* 0x000000ffff137224 */ /* 0x000fce00078e0018 */
[----:B------:R-:W-:Y:S05]  /*0f20*/  CALL.REL.NOINC `($__internal_0_$__cuda_sm20_dsqrt_rn_f64_mediumpath_v1) ;  /* 0x0000001000347944 */ /* 0x000fea0003c00000 */
.L_x_6:
[----:B------:R-:W-:Y:S05]  /*0f30*/  BSYNC.RECONVERGENT B1 ;  /* 0x0000000000017941 */ /* 0x000fea0003800200 */
.L_x_5:
[----:B------:R-:W0:Y:S01]  /*0f40*/  FRND.F64.TRUNC R4, R16 ;  /* 0x0000001000047313 */ /* 0x000e22000030d800 */
[----:B------:R-:W-:Y:S01]  /*0f50*/  DMUL R6, RZ, R16 ;  /* 0x00000010ff067228 */ /* 0x000fe20000000000 */
[----:B------:R-:W-:Y:S01]  /*0f60*/  MOV R3, 0x1 ;  /* 0x0000000100037802 */ /* 0x000fe20000000f00 */
[----:B------:R-:W-:Y:S01]  /*0f70*/  IMAD.MOV.U32 R19, RZ, RZ, R21 ;  /* 0x000000ffff137224 */ /* 0x000fe200078e0015 */
[----:B0-----:R-:W-:Y:S02]  /*0f80*/  DSETP.NEU.AND P0, PT, R16, R4, PT ;  /* 0x000000041000722a */ /* 0x001fe40003f0d000 */
[----:B------:R-:W-:-:S05]  /*0f90*/  DADD R4, RZ, R12 ;  /* 0x00000000ff047229 */ /* 0x000fca000000000c */
[----:B------:R-:W-:Y:S02]  /*0fa0*/  FSEL R6, R6, R14, !P0 ;  /* 0x0000000e06067208 */ /* 0x000fe40004000000 */
[----:B------:R-:W-:Y:S01]  /*0fb0*/  FSEL R7, R7, R15, !P0 ;  /* 0x0000000f07077208 */ /* 0x000fe20004000000 */
[----:B------:R-:W-:-:S05]  /*0fc0*/  DMUL R4, R4, R10 ;  /* 0x0000000a04047228 */ /* 0x000fca0000000000 */
[----:B------:R-:W-:Y:S01]  /*0fd0*/  DMUL R10, R10, R6 ;  /* 0x000000060a0a7228 */ /* 0x000fe20000000000 */
[----:B------:R-:W-:Y:S02]  /*0fe0*/  IMAD.MOV.U32 R7, RZ, RZ, R22 ;  /* 0x000000ffff077224 */ /* 0x000fe400078e0016 */
[----:B------:R-:W-:-:S08]  /*0ff0*/  IMAD.MOV.U32 R6, RZ, RZ, R23 ;  /* 0x000000ffff067224 */ /* 0x000fd000078e0017 */
.L_x_1:
[----:B------:R-:W-:Y:S05]  /*1000*/  BSYNC.RECONVERGENT B0 ;  /* 0x0000000000007941 */ /* 0x000fea0003800200 */
.L_x_0:
[----:B------:R-:W0:Y:S01]  /*1010*/  F2F.F32.F64 R9, R10 ;  /* 0x0000000a00097310 */ /* 0x000e220000301000 */
[----:B------:R-:W-:Y:S01]  /*1020*/  BSSY.RECONVERGENT B0, `(.L_x_7) ;  /* 0x00000f9000007945 */ /* 0x000fe20003800200 */
[----:B0-----:R-:W-:-:S13]  /*1030*/  FSETP.GEU.AND P0, PT, |R9|, 1, PT ;  /* 0x3f8000000900780b */ /* 0x001fda0003f0e200 */
[----:B------:R-:W-:Y:S05]  /*1040*/  @P0 BRA `(.L_x_8) ;  /* 0x0000000c00d80947 */ /* 0x000fea0003800000 */
[----:B------:R-:W-:Y:S01]  /*1050*/  BSSY.RECONVERGENT B1, `(.L_x_8) ;  /* 0x00000f5000017945 */ /* 0x000fe20003800200 */
.L_x_16:
[----:B------:R-:W-:Y:S01]  /*1060*/  ISETP.NE.AND P0, PT, R3, 0x1, PT ;  /* 0x000000010300780c */ /* 0x000fe20003f05270 */
[----:B------:R-:W-:Y:S01]  /*1070*/  BSSY.RECONVERGENT B2, `(.L_x_9) ;  /* 0x00000ef000027945 */ /* 0x000fe20003800200 */
[----:B------:R-:W-:Y:S02]  /*1080*/  IMAD.MOV.U32 R10, RZ, RZ, R4 ;  /* 0x000000ffff0a7224 */ /* 0x000fe400078e0004 */
[----:B------:R-:W-:Y:S02]  /*1090*/  IMAD.MOV.U32 R11, RZ, RZ, R5 ;  /* 0x000000ffff0b7224 */ /* 0x000fe400078e0005 */
[----:B------:R-:W-:-:S07]  /*10a0*/  IMAD.MOV.U32 R3, RZ, RZ, RZ ;  /* 0x000000ffff037224 */ /* 0x000fce00078e00ff */
[----:B------:R-:W-:Y:S05]  /*10b0*/  @!P0 BRA `(.L_x_10) ;  /* 0x0000000c00a88947 */ /* 0x000fea0003800000 */
        /* <DEDUP_REMOVED lines=8> */
[----:B------:R-:W-:Y:S01]  /*1140*/  SHF.L.U32 R5, R4, 0x1, RZ ;  /* 0x0000000104057819 */ /* 0x000fe200000006ff */
[----:B------:R-:W-:Y:S01]  /*1150*/  IMAD.MOV.U32 R12, RZ, RZ, -0x3ff ;  /* 0xfffffc01ff0c7424 */ /* 0x000fe200078e00ff */
[----:B------:R-:W-:Y:S01]  /*1160*/  SHF.R.U32.HI R11, RZ, 0x2, R20 ;  /* 0x00000002ff0b7819 */ /* 0x000fe20000011614 */
[----:B------:R-:W-:Y:S01]  /*1170*/  IMAD.SHL.U32 R22, R6, 0x2, RZ ;  /* 0x0000000206167824 */ /* 0x000fe200078e00ff */
[----:B------:R-:W-:-:S04]  /*1180*/  LOP3.LUT R3, R0, R3, R5, 0x96, !PT ;  /* 0x0000000300037212 */ /* 0x000fc800078e9605 */
[----:B------:R-:W-:-:S05]  /*1190*/  LOP3.LUT R23, R3, R4, RZ, 0x3c, !PT ;  /* 0x0000000403177212 */ /* 0x000fca00078e3cff */
[----:B------:R-:W-:-:S05]  /*11a0*/  IMAD.SHL.U32 R3, R23, 0x10, RZ ;  /* 0x0000001017037824 */ /* 0x000fca00078e00ff */
[----:B------:R-:W-:Y:S02]  /*11b0*/  LOP3.LUT R22, R6, R22, R3, 0x96, !PT ;  /* 0x0000001606167212 */ /* 0x000fe400078e9603 */
[----:B------:R-:W-:Y:S02]  /*11c0*/  IADD3 R3, PT, PT, R18, 0x587c5, R23 ;  /* 0x000587c512037810 */ /* 0x000fe40007ffe017 */
[----:B------:R-:W-:Y:S02]  /*11d0*/  LOP3.LUT R22, R22, R23, RZ, 0x3c, !PT ;  /* 0x0000001716167212 */ /* 0x000fe400078e3cff */
[----:B------:R-:W-:Y:S02]  /*11e0*/  SHF.R.U32.HI R6, RZ, 0x2, R7 ;  /* 0x00000002ff067819 */ /* 0x000fe40000011607 */
[----:B------:R-:W-:Y:S02]  /*11f0*/  IADD3 R4, PT, PT, R18, 0xb0f8a, R22 ;  /* 0x000b0f8a12047810 */ /* 0x000fe40007ffe016 */
[----:B------:R-:W-:-:S03]  /*1200*/  LOP3.LUT R8, R6, R7, RZ, 0x3c, !PT ;  /* 0x0000000706087212 */ /* 0x000fc600078e3cff */
[----:B------:R-:W-:-:S04]  /*1210*/  IMAD.WIDE.U32 R4, R4, 0x200000, RZ ;  /* 0x0020000004047825 */ /* 0x000fc800078e00ff */
[----:B------:R-:W-:Y:S01]  /*1220*/  IMAD.SHL.U32 R9, R8, 0x2, RZ ;  /* 0x0000000208097824 */ /* 0x000fe200078e00ff */
[----:B------:R-:W-:Y:S01]  /*1230*/  LOP3.LUT R4, R4, R3, RZ, 0x3c, !PT ;  /* 0x0000000304047212 */ /* 0x000fe200078e3cff */
[----:B------:R-:W-:-:S03]  /*1240*/  IMAD.SHL.U32 R3, R22, 0x10, RZ ;  /* 0x0000001016037824 */ /* 0x000fc600078e00ff */
[----:B------:R-:W0:Y:S02]  /*1250*/  I2F.F64.U64 R6, R4 ;  /* 0x0000000400067312 */ /* 0x000e240000301800 */
[----:B------:R-:W-:Y:S02]  /*1260*/  LOP3.LUT R3, R8, R9, R3, 0x96, !PT ;  /* 0x0000000908037212 */ /* 0x000fe400078e9603 */
[----:B------:R-:W-:Y:S02]  /*1270*/  LOP3.LUT R8, R11, R20, RZ, 0x3c, !PT ;  /* 0x000000140b087212 */ /* 0x000fe400078e3cff */
[----:B------:R-:W-:-:S03]  /*1280*/  LOP3.LUT R20, R3, R22, RZ, 0x3c, !PT ;  /* 0x0000001603147212 */ /* 0x000fc600078e3cff */
[----:B------:R-:W-:Y:S01]  /*1290*/  IMAD.SHL.U32 R21, R8, 0x2, RZ ;  /* 0x0000000208157824 */ /* 0x000fe200078e00ff */
[----:B------:R-:W-:-:S04]  /*12a0*/  SHF.L.U32 R3, R20, 0x4, RZ ;  /* 0x0000000414037819 */ /* 0x000fc800000006ff */
[----:B------:R-:W-:Y:S01]  /*12b0*/  LOP3.LUT R21, R8, R21, R3, 0x96, !PT ;  /* 0x0000001508157212 */ /* 0x000fe200078e9603 */
[----:B0-----:R-:W-:Y:S01]  /*12c0*/  DFMA R6, R6, R16, 5.5511151231257827021e-17 ;  /* 0x3c9000000606742b */ /* 0x001fe20000000010 */
[C---:B------:R-:W-:Y:S01]  /*12d0*/  IADD3 R3, PT, PT, R18.reuse, 0x10974f, R20 ;  /* 0x0010974f12037810 */ /* 0x040fe20007ffe014 */
[----:B------:R-:W-:Y:S01]  /*12e0*/  VIADD R18, R18, 0x161f14 ;  /* 0x00161f1412127836 */ /* 0x000fe20000000000 */
[----:B------:R-:W-:-:S05]  /*12f0*/  LOP3.LUT R21, R21, R20, RZ, 0x3c, !PT ;  /* 0x0000001415157212 */ /* 0x000fca00078e3cff */
[----:B------:R-:W-:Y:S02]  /*1300*/  IMAD.IADD R8, R18, 0x1, R21 ;  /* 0x0000000112087824 */ /* 0x000fe400078e0215 */
[----:B------:R-:W-:Y:S01]  /*1310*/  ISETP.GT.AND P0, PT, R7, 0xfffff, PT ;  /* 0x000fffff0700780c */ /* 0x000fe20003f04270 */
[----:B------:R-:W-:Y:S01]  /*1320*/  IMAD.MOV.U32 R4, RZ, RZ, R6 ;  /* 0x000000ffff047224 */ /* 0x000fe200078e0006 */
[----:B------:R-:W-:Y:S01]  /*1330*/  MOV R24, R6 ;  /* 0x0000000600187202 */ /* 0x000fe20000000f00 */
[----:B------:R-:W-:Y:S02]  /*1340*/  IMAD.MOV.U32 R5, RZ, RZ, R7 ;  /* 0x000000ffff057224 */ /* 0x000fe400078e0007 */
[----:B------:R-:W-:-:S03]  /*1350*/  IMAD.WIDE.U32 R8, R8, 0x200000, RZ ;  /* 0x0020000008087825 */ /* 0x000fc600078e00ff */
[----:B------:R-:W-:Y:S01]  /*1360*/  LOP3.LUT R8, R8, R3, RZ, 0x3c, !PT ;  /* 0x0000000308087212 */ /* 0x000fe200078e3cff */
[----:B------:R-:W-:-:S04]  /*1370*/  IMAD.MOV.U32 R3, RZ, RZ, R7 ;  /* 0x000000ffff037224 */ /* 0x000fc800078e0007 */
[----:B------:R-:W-:Y:S01]  /*1380*/  @!P0 DMUL R4, R4, 1.80143985094819840000e+16 ;  /* 0x4350000004048828 */ /* 0x000fe20000000000 */
[----:B------:R-:W-:Y:S01]  /*1390*/  @!P0 IMAD.MOV.U32 R12, RZ, RZ, -0x435 ;  /* 0xfffffbcbff0c8424 */ /* 0x000fe200078e00ff */
[----:B------:R-:W0:Y:S08]  /*13a0*/  I2F.F64.U64 R8, R8 ;  /* 0x0000000800087312 */ /* 0x000e300000301800 */
[----:B------:R-:W-:-:S02]  /*13b0*/  @!P0 IMAD.MOV.U32 R3, RZ, RZ, R5 ;  /* 0x000000ffff038224 */ /* 0x000fc400078e0005 */
[----:B------:R-:W-:Y:S02]  /*13c0*/  @!P0 IMAD.MOV.U32 R24, RZ, RZ, R4 ;  /* 0x000000ffff188224 */ /* 0x000fe400078e0004 */
[----:B------:R-:W-:Y:S01]  /*13d0*/  VIADD R7, R3, 0xffffffff ;  /* 0xffffffff03077836 */ /* 0x000fe20000000000 */
[----:B0-----:R-:W-:-:S04]  /*13e0*/  DFMA R16, R8, 2.2204460492503130808e-16, R16 ;  /* 0x3cb000000810782b */ /* 0x001fc80000000010 */
[----:B------:R-:W-:-:S13]  /*13f0*/  ISETP.GT.U32.AND P1, PT, R7, 0x7feffffe, PT ;  /* 0x7feffffe0700780c */ /* 0x000fda0003f24070 */
[----:B------:R-:W-:Y:S05]  /*1400*/  @P1 BRA `(.L_x_12) ;  /* 0x0000000400001947 */ /* 0x000fea0003800000 */
[C---:B------:R-:W-:Y:S01]  /*1410*/  LOP3.LUT R4, R3.reuse, 0xfffff, RZ, 0xc0, !PT ;  /* 0x000fffff03047812 */ /* 0x040fe200078ec0ff */
[----:B------:R-:W-:Y:S01]  /*1420*/  IMAD.MOV.U32 R10, RZ, RZ, -0x748574fc ;  /* 0x8b7a8b04ff0a7424 */ /* 0x000fe200078e00ff */
[----:B------:R-:W-:Y:S01]  /*1430*/  MOV R11, 0x3ed0ee25 ;  /* 0x3ed0ee25000b7802 */ /* 0x000fe20000000f00 */
[----:B------:R-:W-:Y:S01]  /*1440*/  UMOV UR6, 0x3ae80f1e ;  /* 0x3ae80f1e00067882 */ /* 0x000fe20000000000 */
        /* <DEDUP_REMOVED lines=60> */
.L_x_12:
[----:B------:R-:W-:Y:S01]  /*1810*/  IMAD.MOV.U32 R6, RZ, RZ, 0x0 ;  /* 0x00000000ff067424 */ /* 0x000fe200078e00ff */
[----:B------:R-:W-:Y:S01]  /*1820*/  LOP3.LUT P0, RZ, R5, 0x7fffffff, RZ, 0xc0, !PT ;  /* 0x7fffffff05ff7812 */ /* 0x000fe2000780c0ff */
[----:B------:R-:W-:-:S06]  /*1830*/  IMAD.MOV.U32 R7, RZ, RZ, 0x7ff00000 ;  /* 0x7ff00000ff077424 */ /* 0x000fcc00078e00ff */
[----:B------:R-:W-:-:S10]  /*1840*/  DFMA R6, R4, R6, +INF ;  /* 0x7ff000000406742b */ /* 0x000fd40000000006 */
[----:B------:R-:W-:Y:S02]  /*1850*/  FSEL R8, R6, RZ, P0 ;  /* 0x000000ff06087208 */ /* 0x000fe40000000000 */
[----:B------:R-:W-:-:S07]  /*1860*/  FSEL R9, R7, -QNAN , P0 ;  /* 0xfff0000007097808 */ /* 0x000fce0000000000 */
.L_x_13:
[----:B------:R-:W-:Y:S05]  /*1870*/  BSYNC.RECONVERGENT B3 ;  /* 0x0000000000037941 */ /* 0x000fea0003800200 */
.L_x_11:
[----:B------:R-:W-:Y:S01]  /*1880*/  DMUL R4, RZ, R16 ;  /* 0x00000010ff047228 */ /* 0x000fe20000000000 */
[----:B------:R-:W-:Y:S01]  /*1890*/  IMAD.SHL.U32 R3, R17, 0x2, RZ ;  /* 0x0000000211037824 */ /* 0x000fe200078e00ff */
[----:B------:R-:W-:Y:S01]  /*18a0*/  UMOV UR6, 0x33145c07 ;  /* 0x33145c0700067882 */ /* 0x000fe20000000000 */
[----:B------:R-:W-:Y:S01]  /*18b0*/  UMOV UR7, 0x3ca1a626 ;  /* 0x3ca1a62600077882 */ /* 0x000fe20000000000 */
[----:B------:R-:W-:Y:S01]  /*18c0*/  IMAD.MOV.U32 R10, RZ, RZ, 0x2cb0d246 ;  /* 0x2cb0d246ff0a7424 */ /* 0x000fe200078e00ff */
[----:B------:R-:W-:Y:S01]  /*18d0*/  UMOV UR8, 0xf9785eba ;  /* 0xf9785eba00087882 */ /* 0x000fe20000000000 */
[----:B------:R-:W-:Y:S01]  /*18e0*/  ISETP.GT.U32.AND P0, PT, R3, -0x79800000, PT ;  /* 0x868000000300780c */ /* 0x000fe20003f04070 */
[----:B------:R-:W-:Y:S01]  /*18f0*/  IMAD.MOV.U32 R11, RZ, RZ, 0x3e5ae5f1 ;  /* 0x3e5ae5f1ff0b7424 */ /* 0x000fe200078e00ff */
[----:B------:R-:W-:Y:S01]  /*1900*/  UMOV UR9, 0x3de5db65 ;  /* 0x3de5db6500097882 */ /* 0x000fe20000000000 */
[----:B------:R-:W-:Y:S01]  /*1910*/  DMUL R8, R8, -2 ;  /* 0xc000000008087828 */ /* 0x000fe20000000000 */
[----:B------:R-:W-:Y:S01]  /*1920*/  FSEL R13, R5, R17, P0 ;  /* 0x00000011050d7208 */ /* 0x000fe20000000000 */
[----:B------:R-:W-:Y:S01]  /*1930*/  BSSY.RECONVERGENT B3, `(.L_x_14) ;  /* 0x0000055000037945 */ /* 0x000fe20003800200 */
[----:B------:R-:W-:-:S03]  /*1940*/  FSEL R16, R4, R16, P0 ;  /* 0x0000001004107208 */ /* 0x000fc60000000000 */
[----:B------:R-:W-:Y:S01]  /*1950*/  VIADD R17, R13, 0x100000 ;  /* 0x001000000d117836 */ /* 0x000fe20000000000 */
[----:B------:R-:W0:Y:S01]  /*1960*/  MUFU.RSQ64H R25, R9 ;  /* 0x0000000900197308 */ /* 0x000e220000001c00 */
[----:B------:R-:W-:Y:S02]  /*1970*/  IMAD.MOV.U32 R12, RZ, RZ, R16 ;  /* 0x000000ffff0c7224 */ /* 0x000fe400078e0010 */
[----:B------:R-:W-:-:S05]  /*1980*/  VIADD R24, R9, 0xfcb00000 ;  /* 0xfcb0000009187836 */ /* 0x000fca0000000000 */
        /* <DEDUP_REMOVED lines=13> */
[----:B------:R-:W-:Y:S01]  /*1a60*/  MOV R4, 0xc1ef8528 ;  /* 0xc1ef852800047802 */ /* 0x000fe20000000f00 */
[----:B------:R-:W-:Y:S01]  /*1a70*/  IMAD.MOV.U32 R5, RZ, RZ, 0x3e21eea7 ;  /* 0x3e21eea7ff057424 */ /* 0x000fe200078e00ff */
[----:B------:R-:W-:Y:S01]  /*1a80*/  UMOV UR7, 0x3da8ff83 ;  /* 0x3da8ff8300077882 */ /* 0x000fe20000000000 */
        /* <DEDUP_REMOVED lines=45> */
[----:B------:R-:W-:Y:S01]  /*1d60*/  VIADD R5, R7, 0xfff00000 ;  /* 0xfff0000007057836 */ /* 0x000fe20000000000 */
[----:B------:R-:W-:Y:S01]  /*1d70*/  @P1 MOV R15, R3 ;  /* 0x00000003000f1202 */ /* 0x000fe20000000f00 */
[----:B------:R-:W-:Y:S01]  /*1d80*/  IMAD.MOV.U32 R4, RZ, RZ, R6 ;  /* 0x000000ffff047224 */ /* 0x000fe200078e0006 */
[----:B------:R-:W-:-:S03]  /*1d90*/  @P1 LOP3.LUT R3, R17, 0x80000000, RZ, 0x3c, !PT ;  /* 0x8000000011031812 */ /* 0x000fc600078e3cff */
[----:B------:R-:W-:Y:S02]  /*1da0*/  DFMA R28, R26, -R26, R8 ;  /* 0x8000001a1a1c722b */ /* 0x000fe40000000008 */
[----:B------:R-:W-:-:S06]  /*1db0*/  @P1 IMAD.MOV.U32 R17, RZ, RZ, R3 ;  /* 0x000000ffff111224 */ /* 0x000fcc00078e0003 */
[----:B------:R-:W-:Y:S01]  /*1dc0*/  DFMA R10, R28, R4, R26 ;  /* 0x000000041c0a722b */ /* 0x000fe2000000001a */
[----:B------:R-:W-:Y:S10]  /*1dd0*/  @!P0 BRA `(.L_x_15) ;  /* 0x0000000000288947 */ /* 0x000ff40003800000 */
[----:B------:R-:W-:Y:S01]  /*1de0*/  IMAD.MOV.U32 R10, RZ, RZ, R8 ;  /* 0x000000ffff0a7224 */ /* 0x000fe200078e0008 */
[----:B------:R-:W-:Y:S01]  /*1df0*/  MOV R3, R27 ;  /* 0x0000001b00037202 */ /* 0x000fe20000000f00 */
[----:B------:R-:W-:Y:S02]  /*1e00*/  IMAD.MOV.U32 R11, RZ, RZ, R9 ;  /* 0x000000ffff0b7224 */ /* 0x000fe400078e0009 */
[----:B------:R-:W-:Y:S01]  /*1e10*/  IMAD.MOV.U32 R7, RZ, RZ, R5 ;  /* 0x000000ffff077224 */ /* 0x000fe200078e0005 */
[----:B------:R-:W-:Y:S01]  /*1e20*/  MOV R5, 0x1e80 ;  /* 0x00001e8000057802 */ /* 0x000fe20000000f00 */
[----:B------:R-:W-:Y:S02]  /*1e30*/  IMAD.MOV.U32 R9, RZ, RZ, R28 ;  /* 0x000000ffff097224 */ /* 0x000fe400078e001c */
[----:B------:R-:W-:Y:S02]  /*1e40*/  IMAD.MOV.U32 R8, RZ, RZ, R29 ;  /* 0x000000ffff087224 */ /* 0x000fe400078e001d */
[----:B------:R-:W-:-:S02]  /*1e50*/  IMAD.MOV.U32 R4, RZ, RZ, R26 ;  /* 0x000000ffff047224 */ /* 0x000fc400078e001a */
[----:B------:R-:W-:-:S07]  /*1e60*/  IMAD.MOV.U32 R19, RZ, RZ, R24 ;  /* 0x000000ffff137224 */ /* 0x000fce00078e0018 */
[----:B------:R-:W-:Y:S05]  /*1e70*/  CALL.REL.NOINC `($__internal_0_$__cuda_sm20_dsqrt_rn_f64_mediumpath_v1) ;  /* 0x0000000000607944 */ /* 0x000fea0003c00000 */
.L_x_15:
[----:B------:R-:W-:Y:S05]  /*1e80*/  BSYNC.RECONVERGENT B3 ;  /* 0x0000000000037941 */ /* 0x000fea0003800200 */
.L_x_14:
[----:B------:R-:W0:Y:S01]  /*1e90*/  FRND.F64.TRUNC R4, R12 ;  /* 0x0000000c00047313 */ /* 0x000e22000030d800 */
[----:B------:R-:W-:Y:S01]  /*1ea0*/  DMUL R6, RZ, R12 ;  /* 0x0000000cff067228 */ /* 0x000fe20000000000 */
[----:B------:R-:W-:Y:S02]  /*1eb0*/  IMAD.MOV.U32 R19, RZ, RZ, R0 ;  /* 0x000000ffff137224 */ /* 0x000fe400078e0000 */
[----:B------:R-:W-:Y:S02]  /*1ec0*/  IMAD.MOV.U32 R3, RZ, RZ, 0x1 ;  /* 0x00000001ff037424 */ /* 0x000fe400078e00ff */
[----:B------:R-:W-:Y:S01]  /*1ed0*/  IMAD.MOV.U32 R0, RZ, RZ, R21 ;  /* 0x000000ffff007224 */ /* 0x000fe200078e0015 */
[----:B0-----:R-:W-:Y:S02]  /*1ee0*/  DSETP.NEU.AND P0, PT, R12, R4, PT ;  /* 0x000000040c00722a */ /* 0x001fe40003f0d000 */
[----:B------:R-:W-:-:S04]  /*1ef0*/  DADD R4, RZ, R16 ;  /* 0x00000000ff047229 */ /* 0x000fc80000000010 */
[----:B------:R-:W-:Y:S02]  /*1f00*/  FSEL R6, R6, R14, !P0 ;  /* 0x0000000e06067208 */ /* 0x000fe40004000000 */
[----:B------:R-:W-:Y:S02]  /*1f10*/  FSEL R7, R7, R15, !P0 ;  /* 0x0000000f07077208 */ /* 0x000fe40004000000 */
[----:B------:R-:W-:-:S04]  /*1f20*/  DMUL R4, R4, R10 ;  /* 0x0000000a04047228 */ /* 0x000fc80000000000 */
[----:B------:R-:W-:Y:S01]  /*1f30*/  DMUL R10, R10, R6 ;  /* 0x000000060a0a7228 */ /* 0x000fe20000000000 */
[----:B------:R-:W-:Y:S02]  /*1f40*/  IMAD.MOV.U32 R7, RZ, RZ, R22 ;  /* 0x000000ffff077224 */ /* 0x000fe400078e0016 */
[----:B------:R-:W-:-:S08]  /*1f50*/  IMAD.MOV.U32 R6, RZ, RZ, R23 ;  /* 0x000000ffff067224 */ /* 0x000fd000078e0017 */
.L_x_10:
[----:B------:R-:W-:Y:S05]  /*1f60*/  BSYNC.RECONVERGENT B2 ;  /* 0x0000000000027941 */ /* 0x000fea0003800200 */
.L_x_9:
[----:B------:R-:W0:Y:S02]  /*1f70*/  F2F.F32.F64 R9, R10 ;  /* 0x0000000a00097310 */ /* 0x000e240000301000 */
[----:B0-----:R-:W-:-:S13]  /*1f80*/  FSETP.GEU.AND P0, PT, |R9|, 1, PT ;  /* 0x3f8000000900780b */ /* 0x001fda0003f0e200 */
[----:B------:R-:W-:Y:S05]  /*1f90*/  @!P0 BRA `(.L_x_16) ;  /* 0xfffffff000308947 */ /* 0x000fea000383ffff */
[----:B------:R-:W-:Y:S05]  /*1fa0*/  BSYNC.RECONVERGENT B1 ;  /* 0x0000000000017941 */ /* 0x000fea0003800200 */
.L_x_8:
[----:B------:R-:W-:Y:S05]  /*1fb0*/  BSYNC.RECONVERGENT B0 ;  /* 0x0000000000007941 */ /* 0x000fea0003800200 */
.L_x_7:
[----:B------:R-:W0:Y:S02]  /*1fc0*/  LDC.64 R4, c[0x0][0x380] ;  /* 0x0000e000ff047b82 */ /* 0x000e240000000a00 */
[----:B0-----:R-:W-:-:S05]  /*1fd0*/  IMAD.WIDE R2, R2, 0x4, R4 ;  /* 0x0000000402027825 */ /* 0x001fca00078e0204 */
[----:B------:R-:W-:Y:S01]  /*1fe0*/  STG.E desc[UR4][R2.64], R9 ;  /* 0x0000000902007986 */ /* 0x000fe2000c101904 */
[----:B------:R-:W-:Y:S05]  /*1ff0*/  EXIT ;  /* 0x000000000000794d */ /* 0x000fea0003800000 */
        .weak           $__internal_0_$__cuda_sm20_dsqrt_rn_f64_mediumpath_v1
        .type           $__internal_0_$__cuda_sm20_dsqrt_rn_f64_mediumpath_v1,@function
        .size           $__internal_0_$__cuda_sm20_dsqrt_rn_f64_mediumpath_v1,(.L_x_31 - $__internal_0_$__cuda_sm20_dsqrt_rn_f64_mediumpath_v1)
$__internal_0_$__cuda_sm20_dsqrt_rn_f64_mediumpath_v1:
[----:B------:R-:W-:Y:S01]  /*2000*/  ISETP.GE.U32.AND P0, PT, R19, -0x3400000, PT ;  /* 0xfcc000001300780c */ /* 0x000fe20003f06070 */
[----:B------:R-:W-:Y:S01]  /*2010*/  BSSY.RECONVERGENT B4, `(.L_x_17) ;  /* 0x0000028000047945 */ /* 0x000fe20003800200 */
[----:B------:R-:W-:Y:S01]  /*2020*/  LOP3.LUT R9, R9, R8, RZ, 0x3c, !PT ;  /* 0x0000000809097212 */ /* 0x000fe200078e3cff */
[----:B------:R-:W-:Y:S01]  /*2030*/  IMAD.MOV.U32 R25, RZ, RZ, R3 ;  /* 0x000000ffff197224 */ /* 0x000fe200078e0003 */
[----:B------:R-:W-:Y:S02]  /*2040*/  MOV R24, R4 ;  /* 0x0000000400187202 */ /* 0x000fe40000000f00 */
[----:B------:R-:W-:-:S04]  /*2050*/  LOP3.LUT R8, R9, R8, RZ, 0x3c, !PT ;  /* 0x0000000809087212 */ /* 0x000fc800078e3cff */
[----:B------:R-:W-:-:S03]  /*2060*/  LOP3.LUT R9, R9, R8, RZ, 0x3c, !PT ;  /* 0x0000000809097212 */ /* 0x000fc600078e3cff */
[----:B------:R-:W-:Y:S05]  /*2070*/  @!P0 BRA `(.L_x_18) ;  /* 0x0000000000208947 */ /* 0x000fea0003800000 */
[----:B------:R-:W-:-:S10]  /*2080*/  DFMA.RM R8, R8, R6, R24 ;  /* 0x000000060808722b */ /* 0x000fd40000004018 */
[----:B------:R-:W-:-:S05]  /*2090*/  IADD3 R6, P0, PT, R8, 0x1, RZ ;  /* 0x0000000108067810 */ /* 0x000fca0007f1e0ff */
[----:B------:R-:W-:-:S06]  /*20a0*/  IMAD.X R7, RZ, RZ, R9, P0 ;  /* 0x000000ffff077224 */ /* 0x000fcc00000e0609 */
[----:B------:R-:W-:-:S08]  /*20b0*/  DFMA.RP R10, -R8, R6, R10 ;  /* 0x00000006080a722b */ /* 0x000fd0000000810a */
[----:B------:R-:W-:-:S06]  /*20c0*/  DSETP.GT.AND P0, PT, R10, RZ, PT ;  /* 0x000000ff0a00722a */ /* 0x000fcc0003f04000 */
[----:B------:R-:W-:Y:S02]  /*20d0*/  FSEL R6, R6, R8, P0 ;  /* 0x0000000806067208 */ /* 0x000fe40000000000 */
[----:B------:R-:W-:Y:S01]  /*20e0*/  FSEL R7, R7, R9, P0 ;  /* 0x0000000907077208 */ /* 0x000fe20000000000 */
[----:B------:R-:W-:Y:S06]  /*20f0*/  BRA `(.L_x_19) ;  /* 0x0000000000647947 */ /* 0x000fec0003800000 */
.L_x_18:
[----:B------:R-:W-:-:S14]  /*2100*/  DSETP.NE.AND P0, PT, R10, RZ, PT ;  /* 0x000000ff0a00722a */ /* 0x000fdc0003f05000 */
[----:B------:R-:W-:Y:S05]  /*2110*/  @!P0 BRA `(.L_x_20) ;  /* 0x0000000000588947 */ /* 0x000fea0003800000 */
[----:B------:R-:W-:-:S13]  /*2120*/  ISETP.GE.AND P0, PT, R11, RZ, PT ;  /* 0x000000ff0b00720c */ /* 0x000fda0003f06270 */
[----:B------:R-:W-:Y:S02]  /*2130*/  @!P0 IMAD.MOV.U32 R6, RZ, RZ, 0x0 ;  /* 0x00000000ff068424 */ /* 0x000fe400078e00ff */
[----:B------:R-:W-:Y:S01]  /*2140*/  @!P0 IMAD.MOV.U32 R7, RZ, RZ, -0x80000 ;  /* 0xfff80000ff078424 */ /* 0x000fe200078e00ff */
[----:B------:R-:W-:Y:S06]  /*2150*/  @!P0 BRA `(.L_x_19) ;  /* 0x00000000004c8947 */ /* 0x000fec0003800000 */
[----:B------:R-:W-:-:S13]  /*2160*/  ISETP.GT.AND P0, PT, R11, 0x7fefffff, PT ;  /* 0x7fefffff0b00780c */ /* 0x000fda0003f04270 */
[----:B------:R-:W-:Y:S05]  /*2170*/  @P0 BRA `(.L_x_20) ;  /* 0x0000000000400947 */ /* 0x000fea0003800000 */
[----:B------:R-:W-:Y:S01]  /*2180*/  DMUL R24, R10, 8.11296384146066816958e+31 ;  /* 0x469000000a187828 */ /* 0x000fe20000000000 */
[----:B------:R-:W-:Y:S02]  /*2190*/  IMAD.MOV.U32 R6, RZ, RZ, 0x0 ;  /* 0x00000000ff067424 */ /* 0x000fe400078e00ff */
[----:B------:R-:W-:Y:S02]  /*21a0*/  IMAD.MOV.U32 R10, RZ, RZ, RZ ;  /* 0x000000ffff0a7224 */ /* 0x000fe400078e00ff */
[----:B------:R-:W-:Y:S01]  /*21b0*/  IMAD.MOV.U32 R7, RZ, RZ, 0x3fd80000 ;  /* 0x3fd80000ff077424 */ /* 0x000fe200078e00ff */
[----:B------:R-:W0:Y:S03]  /*21c0*/  MUFU.RSQ64H R11, R25 ;  /* 0x00000019000b7308 */ /* 0x000e260000001c00 */
[----:B0-----:R-:W-:-:S08]  /*21d0*/  DMUL R8, R10, R10 ;  /* 0x0000000a0a087228 */ /* 0x001fd00000000000 */
[----:B------:R-:W-:-:S08]  /*21e0*/  DFMA R8, R24, -R8, 1 ;  /* 0x3ff000001808742b */ /* 0x000fd00000000808 */
[----:B------:R-:W-:Y:S02]  /*21f0*/  DFMA R6, R8, R6, 0.5 ;  /* 0x3fe000000806742b */ /* 0x000fe40000000006 */
[----:B------:R-:W-:-:S08]  /*2200*/  DMUL R8, R10, R8 ;  /* 0x000000080a087228 */ /* 0x000fd00000000000 */
[----:B------:R-:W-:-:S08]  /*2210*/  DFMA R8, R6, R8, R10 ;  /* 0x000000080608722b */ /* 0x000fd0000000000a */
[----:B------:R-:W-:Y:S02]  /*2220*/  DMUL R6, R24, R8 ;  /* 0x0000000818067228 */ /* 0x000fe40000000000 */
[----:B------:R-:W-:-:S06]  /*2230*/  IADD3 R9, PT, PT, R9, -0x100000, RZ ;  /* 0xfff0000009097810 */ /* 0x000fcc0007ffe0ff */
[----:B------:R-:W-:-:S08]  /*2240*/  DFMA R24, R6, -R6, R24 ;  /* 0x800000060618722b */ /* 0x000fd00000000018 */
[----:B------:R-:W-:-:S10]  /*2250*/  DFMA R6, R8, R24, R6 ;  /* 0x000000180806722b */ /* 0x000fd40000000006 */
[----:B------:R-:W-:Y:S01]  /*2260*/  VIADD R7, R7, 0xfcb00000 ;  /* 0xfcb0000007077836 */ /* 0x000fe20000000000 */
[----:B------:R-:W-:Y:S06]  /*2270*/  BRA `(.L_x_19) ;  /* 0x0000000000047947 */ /* 0x000fec0003800000 */
.L_x_20:
[----:B------:R-:W-:-:S11]  /*2280*/  DADD R6, R10, R10 ;  /* 0x000000000a067229 */ /* 0x000fd6000000000a */
.L_x_19:
[----:B------:R-:W-:Y:S05]  /*2290*/  BSYNC.RECONVERGENT B4 ;  /* 0x0000000000047941 */ /* 0x000fea0003800200 */
.L_x_17:
[----:B------:R-:W-:Y:S02]  /*22a0*/  IMAD.MOV.U32 R4, RZ, RZ, R5 ;  /* 0x000000ffff047224 */ /* 0x000fe400078e0005 */
[----:B------:R-:W-:Y:S02]  /*22b0*/  IMAD.MOV.U32 R5, RZ, RZ, 0x0 ;  /* 0x00000000ff057424 */ /* 0x000fe400078e00ff */
[----:B------:R-:W-:Y:S02]  /*22c0*/  IMAD.MOV.U32 R10, RZ, RZ, R6 ;  /* 0x000000ffff0a7224 */ /* 0x000fe400078e0006 */
[----:B------:R-:W-:Y:S01]  /*22d0*/  IMAD.MOV.U32 R11, RZ, RZ, R7 ;  /* 0x000000ffff0b7224 */ /* 0x000fe200078e0007 */
[----:B------:R-:W-:Y:S06]  /*22e0*/  RET.REL.NODEC R4 `(_Z10randomStepPfiP17curandStateXORWOW) ;  /* 0xffffffdc04447950 */ /* 0x000fec0003c3ffff */
.L_x_21:
[----:B------:R-:W-:-:S00]  /*22f0*/  BRA `(.L_x_21) ;  /* 0xfffffffc00fc7947 */ /* 0x000fc0000383ffff */
[----:B------:R-:W-:-:S00]  /*2300*/  NOP ;  /* 0x0000000000007918 */ /* 0x000fc00000000000 */
[----:B------:R-:W-:-:S00]  /*2310*/  NOP ;  /* 0x0000000000007918 */ /* 0x000fc00000000000 */
[----:B------:R-:W-:-:S00]  /*2320*/  NOP ;  /* 0x0000000000007918 */ /* 0x000fc00000000000 */
[----:B------:R-:W-:-:S00]  /*2330*/  NOP ;  /* 0x0000000000007918 */ /* 0x000fc00000000000 */
[----:B------:R-:W-:-:S00]  /*2340*/  NOP ;  /* 0x0000000000007918 */ /* 0x000fc00000000000 */
[----:B------:R-:W-:-:S00]  /*2350*/  NOP ;  /* 0x0000000000007918 */ /* 0x000fc00000000000 */
[----:B------:R-:W-:-:S00]  /*2360*/  NOP ;  /* 0x0000000000007918 */ /* 0x000fc00000000000 */
[----:B------:R-:W-:-:S00]  /*2370*/  NOP ;  /* 0x0000000000007918 */ /* 0x000fc00000000000 */
.L_x_31:


//--------------------- .text._Z7initRNGP17curandStateXORWOWj --------------------------
	.section	.text._Z7initRNGP17curandStateXORWOWj,"ax",@progbits
	.align	128
        .global         _Z7initRNGP17curandStateXORWOWj
        .type           _Z7initRNGP17curandStateXORWOWj,@function
        .size           _Z7initRNGP17curandStateXORWOWj,(.L_x_33 - _Z7initRNGP17curandStateXORWOWj)
        .other          _Z7initRNGP17curandStateXORWOWj,@"STO_CUDA_ENTRY STV_DEFAULT"
_Z7initRNGP17curandStateXORWOWj:
.text._Z7initRNGP17curandStateXORWOWj:
[----:B------:R-:W-:Y:S01]  /*0000*/  LDC R1, c[0x0][0x37c] ;  /* 0x0000df00ff017b82 */ /* 0x000fe20000000800 */
[----:B------:R-:W0:Y:S07]  /*0010*/  S2R R3, SR_TID.X ;  /* 0x0000000000037919 */ /* 0x000e2e0000002100 */
[----:B------:R-:W1:Y:S01]  /*0020*/  LDC R2, c[0x0][0x388] ;  /* 0x0000e200ff027b82 */ /* 0x000e620000000800 */
[----:B------:R-:W2:Y:S01]  /*0030*/  LDCU.64 UR4, c[0x0][0x358] ;  /* 0x00006b00ff0477ac */ /* 0x000ea20008000a00 */
[----:B------:R-:W-:Y:S01]  /*0040*/  IMAD.MOV.U32 R9, RZ, RZ, -0x75bd8fc ;  /* 0xf8a42704ff097424 */ /* 0x000fe200078e00ff */
[----:B------:R-:W-:Y:S01]  /*0050*/  BSSY.RECONVERGENT B0, `(.L_x_22) ;  /* 0x00000e1000007945 */ /* 0x000fe20003800200 */
[----:B------:R-:W-:-:S04]  /*0060*/  IMAD.MOV.U32 R10, RZ, RZ, -0x23270784 ;  /* 0xdcd8f87cff0a7424 */ /* 0x000fc800078e00ff */
[----:B------:R-:W0:Y:S08]  /*0070*/  S2UR UR6, SR_CTAID.X ;  /* 0x00000000000679c3 */ /* 0x000e300000002500 */
[----:B------:R-:W0:Y:S08]  /*0080*/  LDC R0, c[0x0][0x360] ;  /* 0x0000d800ff007b82 */ /* 0x000e300000000800 */
[----:B------:R-:W3:Y:S01]  /*0090*/  LDC.64 R6, c[0x0][0x380] ;  /* 0x0000e000ff067b82 */ /* 0x000ee20000000a00 */
[----:B-1----:R-:W-:-:S05]  /*00a0*/  LOP3.LUT R2, R2, 0xaad26b49, RZ, 0x3c, !PT ;  /* 0xaad26b4902027812 */ /* 0x002fca00078e3cff */
[----:B------:R-:W-:-:S04]  /*00b0*/  IMAD R2, R2, 0x4182bed5, RZ ;  /* 0x4182bed502027824 */ /* 0x000fc800078e02ff */
[C---:B------:R-:W-:Y:S01]  /*00c0*/  VIADD R4, R2.reuse, 0xd9f6dc18 ;  /* 0xd9f6dc1802047836 */ /* 0x040fe20000000000 */
[C---:B------:R-:W-:Y:S01]  /*00d0*/  LOP3.LUT R8, R2.reuse, 0x159a55e5, RZ, 0x3c, !PT ;  /* 0x159a55e502087812 */ /* 0x040fe200078e3cff */
[C---:B------:R-:W-:Y:S02]  /*00e0*/  VIADD R5, R2.reuse, 0x75bcd15 ;  /* 0x075bcd1502057836 */ /* 0x040fe40000000000 */
[----:B------:R-:W-:Y:S02]  /*00f0*/  VIADD R11, R2, 0x583f19 ;  /* 0x00583f19020b7836 */ /* 0x000fe40000000000 */
[----:B0-----:R-:W-:-:S05]  /*0100*/  IMAD R0, R0, UR6, R3 ;  /* 0x0000000600007c24 */ /* 0x001fca000f8e0203 */
[C---:B------:R-:W-:Y:S01]  /*0110*/  ISETP.NE.AND P0, PT, R0.reuse, RZ, PT ;  /* 0x000000ff0000720c */ /* 0x040fe20003f05270 */
[----:B---3--:R-:W-:-:S05]  /*0120*/  IMAD.WIDE.U32 R6, R0, 0x30, R6 ;  /* 0x0000003000067825 */ /* 0x008fca00078e0006 */
[----:B--2---:R0:W-:Y:S04]  /*0130*/  STG.E.64 desc[UR4][R6.64], R4 ;  /* 0x0000000406007986 */ /* 0x0041e8000c101b04 */
[----:B------:R0:W-:Y:S04]  /*0140*/  STG.E.64 desc[UR4][R6.64+0x8], R8 ;  /* 0x0000080806007986 */ /* 0x0001e8000c101b04 */
[----:B------:R0:W-:Y:S01]  /*0150*/  STG.E.64 desc[UR4][R6.64+0x10], R10 ;  /* 0x0000100a06007986 */ /* 0x0001e2000c101b04 */
[----:B------:R-:W-:Y:S05]  /*0160*/  @!P0 BRA `(.L_x_23) ;  /* 0x0000000c003c8947 */ /* 0x000fea0003800000 */
[----:B------:R-:W-:-:S07]  /*0170*/  CS2R R12, SRZ ;  /* 0x00000000000c7805 */ /* 0x000fce000001ff00 */
.L_x_29:
[----:B-1----:R-:W-:Y:S01]  /*0180*/  LOP3.LUT R2, R0, 0x3, RZ, 0xc0, !PT ;  /* 0x0000000300027812 */ /* 0x002fe200078ec0ff */
[----:B------:R-:W-:Y:S03]  /*0190*/  BSSY.RECONVERGENT B1, `(.L_x_24) ;  /* 0x00000c6000017945 */ /* 0x000fe60003800200 */
[----:B------:R-:W-:-:S04]  /*01a0*/  ISETP.NE.U32.AND P0, PT, R2, RZ, PT ;  /* 0x000000ff0200720c */ /* 0x000fc80003f05070 */
[----:B------:R-:W-:-:S13]  /*01b0*/  ISETP.NE.AND.EX P0, PT, RZ, RZ, PT, P0 ;  /* 0x000000ffff00720c */ /* 0x000fda0003f05300 */
[----:B------:R-:W-:Y:S05]  /*01c0*/  @!P0 BRA `(.L_x_25) ;  /* 0x0000000c00088947 */ /* 0x000fea0003800000 */
[----:B0-----:R-:W0:Y:S01]  /*01d0*/  LDC.64 R8, c[0x4][RZ] ;  /* 0x01000000ff087b82 */ /* 0x001e220000000a00 */
[----:B------:R-:W-:Y:S02]  /*01e0*/  IMAD.MOV.U32 R14, RZ, RZ, RZ ;  /* 0x000000ffff0e7224 */ /* 0x000fe400078e00ff */
[----:B0-----:R-:W-:-:S07]  /*01f0*/  IMAD.WIDE.U32 R8, R12, 0xc80, R8 ;  /* 0x00000c800c087825 */ /* 0x001fce00078e0008 */
.L_x_28:
[----:B-1----:R-:W-:Y:S01]  /*0200*/  IMAD.MOV.U32 R15, RZ, RZ, RZ ;  /* 0x000000ffff0f7224 */ /* 0x002fe200078e00ff */
[----:B------:R-:W-:Y:S01]  /*0210*/  CS2R R2, SRZ ;  /* 0x0000000000027805 */ /* 0x000fe2000001ff00 */
[----:B------:R-:W-:Y:S01]  /*0220*/  IMAD.MOV.U32 R17, RZ, RZ, RZ ;  /* 0x000000ffff117224 */ /* 0x000fe200078e00ff */
[----:B------:R-:W-:-:S07]  /*0230*/  CS2R R4, SRZ ;  /* 0x0000000000047805 */ /* 0x000fce000001ff00 */
.L_x_27:
[----:B------:R-:W-:-:S05]  /*0240*/  IMAD.WIDE.U32 R10, R17, 0x4, R6 ;  /* 0x00000004110a7825 */ /* 0x000fca00078e0006 */
[----:B------:R0:W5:Y:S01]  /*0250*/  LDG.E R16, desc[UR4][R10.64+0x4] ;  /* 0x000004040a107981 */ /* 0x000162000c1e1900 */
[----:B------:R-:W-:-:S07]  /*0260*/  IMAD.MOV.U32 R19, RZ, RZ, RZ ;  /* 0x000000ffff137224 */ /* 0x000fce00078e00ff */
.L_x_26:
[----:B-----5:R-:W-:Y:S01]  /*0270*/  SHF.R.U32.HI R24, RZ, R19, R16 ;  /* 0x00000013ff187219 */ /* 0x020fe20000011610 */
[----:B0-----:R-:W-:-:S03]  /*0280*/  IMAD.SHL.U32 R10, R17, 0x20, RZ ;  /* 0x00000020110a7824 */ /* 0x001fc600078e00ff */
[----:B------:R-:W-:Y:S01]  /*0290*/  LOP3.LUT R11, R24, 0x1, RZ, 0xc0, !PT ;  /* 0x00000001180b7812 */ /* 0x000fe200078ec0ff */
[----:B------:R-:W-:-:S03]  /*02a0*/  IMAD.IADD R10, R10, 0x1, R19 ;  /* 0x000000010a0a7824 */ /* 0x000fc600078e0213 */
[----:B------:R-:W-:Y:S01]  /*02b0*/  ISETP.NE.U32.AND P0, PT, R11, 0x1, PT ;  /* 0x000000010b00780c */ /* 0x000fe20003f05070 */
[----:B------:R-:W-:-:S03]  /*02c0*/  IMAD R11, R10, 0x5, RZ ;  /* 0x000000050a0b7824 */ /* 0x000fc600078e02ff */
[----:B------:R-:W-:Y:S01]  /*02d0*/  R2P PR, R24, 0x7e ;  /* 0x0000007e18007804 */ /* 0x000fe20000000000 */
[----:B------:R-:W-:-:S08]  /*02e0*/  IMAD.WIDE.U32 R10, R11, 0x4, R8 ;  /* 0x000000040b0a7825 */ /* 0x000fd000078e0008 */
[----:B------:R-:W2:Y:S04]  /*02f0*/  @!P0 LDG.E R18, desc[UR4][R10.64] ;  /* 0x000000040a128981 */ /* 0x000ea8000c1e1900 */
[----:B------:R-:W3:Y:S04]  /*0300*/  @!P0 LDG.E R20, desc[UR4][R10.64+0x10] ;  /* 0x000010040a148981 */ /* 0x000ee8000c1e1900 */
[----:B------:R-:W4:Y:S04]  /*0310*/  @P1 LDG.E R22, desc[UR4][R10.64+0x14] ;  /* 0x000014040a161981 */ /* 0x000f28000c1e1900 */
[----:B------:R-:W4:Y:S04]  /*0320*/  @P2 LDG.E R26, desc[UR4][R10.64+0x28] ;  /* 0x000028040a1a2981 */ /* 0x000f28000c1e1900 */
[----:B------:R-:W4:Y:S04]  /*0330*/  @!P0 LDG.E R21, desc[UR4][R10.64+0x4] ;  /* 0x000004040a158981 */ /* 0x000f28000c1e1900 */
[----:B------:R-:W4:Y:S04]  /*0340*/  @!P0 LDG.E R23, desc[UR4][R10.64+0xc] ;  /* 0x00000c040a178981 */ /* 0x000f28000c1e1900 */
[----:B------:R-:W4:Y:S04]  /*0350*/  @P1 LDG.E R25, desc[UR4][R10.64+0x18] ;  /* 0x000018040a191981 */ /* 0x000f28000c1e1900 */
[----:B------:R-:W4:Y:S04]  /*0360*/  @P3 LDG.E R28, desc[UR4][R10.64+0x3c] ;  /* 0x00003c040a1c3981 */ /* 0x000f28000c1e1900 */
[----:B------:R-:W4:Y:S01]  /*0370*/  @P6 LDG.E R27, desc[UR4][R10.64+0x7c] ;  /* 0x00007c040a1b6981 */ /* 0x000f22000c1e1900 */
[----:B--2---:R-:W-:-:S03]  /*0380*/  @!P0 LOP3.LUT R15, R15, R18, RZ, 0x3c, !PT ;  /* 0x000000120f0f8212 */ /* 0x004fc600078e3cff */
[----:B------:R-:W2:Y:S01]  /*0390*/  @!P0 LDG.E R18, desc[UR4][R10.64+0x8] ;  /* 0x000008040a128981 */ /* 0x000ea2000c1e1900 */
[----:B---3--:R-:W-:-:S03]  /*03a0*/  @!P0 LOP3.LUT R3, R3, R20, RZ, 0x3c, !PT ;  /* 0x0000001403038212 */ /* 0x008fc600078e3cff */
[----:B------:R-:W3:Y:S01]  /*03b0*/  @P1 LDG.E R20, desc[UR4][R10.64+0x24] ;  /* 0x000024040a141981 */ /* 0x000ee2000c1e1900 */
[----:B----4-:R-:W-:-:S03]  /*03c0*/  @P1 LOP3.LUT R15, R15, R22, RZ, 0x3c, !PT ;  /* 0x000000160f0f1212 */ /* 0x010fc600078e3cff */
[----:B------:R-:W4:Y:S01]  /*03d0*/  @P2 LDG.E R22, desc[UR4][R10.64+0x38] ;  /* 0x000038040a162981 */ /* 0x000f22000c1e1900 */
[----:B------:R-:W-:-:S03]  /*03e0*/  @P2 LOP3.LUT R15, R15, R26, RZ, 0x3c, !PT ;  /* 0x0000001a0f0f2212 */ /* 0x000fc600078e3cff */
[----:B------:R-:W4:Y:S01]  /*03f0*/  @P4 LDG.E R26, desc[UR4][R10.64+0x50] ;  /* 0x000050040a1a4981 */ /* 0x000f22000c1e1900 */
[----:B------:R-:W-:-:S03]  /*0400*/  @!P0 LOP3.LUT R4, R4, R21, RZ, 0x3c, !PT ;  /* 0x0000001504048212 */ /* 0x000fc600078e3cff */
[----:B------:R-:W4:Y:S01]  /*0410*/  @P1 LDG.E R21, desc[UR4][R10.64+0x20] ;  /* 0x000020040a151981 */ /* 0x000f22000c1e1900 */
[----:B------:R-:W-:-:S03]  /*0420*/  @!P0 LOP3.LUT R2, R2, R23, RZ, 0x3c, !PT ;  /* 0x0000001702028212 */ /* 0x000fc600078e3cff */
[----:B------:R-:W4:Y:S01]  /*0430*/  @P2 LDG.E R23, desc[UR4][R10.64+0x2c] ;  /* 0x00002c040a172981 */ /* 0x000f22000c1e1900 */
[----:B------:R-:W-:-:S03]  /*0440*/  @P1 LOP3.LUT R4, R4, R25, RZ, 0x3c, !PT ;  /* 0x0000001904041212 */ /* 0x000fc600078e3cff */
[----:B------:R-:W4:Y:S01]  /*0450*/  @P2 LDG.E R25, desc[UR4][R10.64+0x34] ;  /* 0x000034040a192981 */ /* 0x000f22000c1e1900 */
[----:B--2---:R-:W-:-:S03]  /*0460*/  @!P0 LOP3.LUT R5, R5, R18, RZ, 0x3c, !PT ;  /* 0x0000001205058212 */ /* 0x004fc600078e3cff */
[----:B------:R-:W2:Y:S01]  /*0470*/  @P1 LDG.E R18, desc[UR4][R10.64+0x1c] ;  /* 0x00001c040a121981 */ /* 0x000ea2000c1e1900 */
[----:B---3--:R-:W-:-:S03]  /*0480*/  @P1 LOP3.LUT R3, R3, R20, RZ, 0x3c, !PT ;  /* 0x0000001403031212 */ /* 0x008fc600078e3cff */
[----:B------:R-:W3:Y:S01]  /*0490*/  @P2 LDG.E R20, desc[UR4][R10.64+0x30] ;  /* 0x000030040a142981 */ /* 0x000ee2000c1e1900 */
[----:B----4-:R-:W-:-:S03]  /*04a0*/  @P2 LOP3.LUT R3, R3, R22, RZ, 0x3c, !PT ;  /* 0x0000001603032212 */ /* 0x010fc600078e3cff */
[----:B------:R-:W4:Y:S01]  /*04b0*/  @P3 LDG.E R22, desc[UR4][R10.64+0x4c] ;  /* 0x00004c040a163981 */ /* 0x000f22000c1e1900 */
[----:B------:R-:W-:-:S04]  /*04c0*/  @P3 LOP3.LUT R15, R15, R28, RZ, 0x3c, !PT ;  /* 0x0000001c0f0f3212 */ /* 0x000fc800078e3cff */
[----:B------:R-:W-:Y:S02]  /*04d0*/  @P4 LOP3.LUT R15, R15, R26, RZ, 0x3c, !PT ;  /* 0x0000001a0f0f4212 */ /* 0x000fe400078e3cff */
[----:B------:R-:W-:Y:S01]  /*04e0*/  @P1 LOP3.LUT R2, R2, R21, RZ, 0x3c, !PT ;  /* 0x0000001502021212 */ /* 0x000fe200078e3cff */
[----:B------:R-:W4:Y:S04]  /*04f0*/  @P5 LDG.E R26, desc[UR4][R10.64+0x64] ;  /* 0x000064040a1a5981 */ /* 0x000f28000c1e1900 */
[----:B------:R-:W4:Y:S01]  /*0500*/  @P3 LDG.E R21, desc[UR4][R10.64+0x40] ;  /* 0x000040040a153981 */ /* 0x000f22000c1e1900 */
[----:B------:R-:W-:Y:S02]  /*0510*/  @P2 LOP3.LUT R4, R4, R23, RZ, 0x3c, !PT ;  /* 0x0000001704042212 */ /* 0x000fe400078e3cff */
[----:B------:R-:W-:Y:S01]  /*0520*/  @P2 LOP3.LUT R2, R2, R25, RZ, 0x3c, !PT ;  /* 0x0000001902022212 */ /* 0x000fe200078e3cff */
[----:B------:R-:W4:Y:S04]  /*0530*/  @P3 LDG.E R23, desc[UR4][R10.64+0x48] ;  /* 0x000048040a173981 */ /* 0x000f28000c1e1900 */
[----:B------:R-:W4:Y:S01]  /*0540*/  @P4 LDG.E R25, desc[UR4][R10.64+0x54] ;  /* 0x000054040a194981 */ /* 0x000f22000c1e1900 */
[----:B--2---:R-:W-:-:S03]  /*0550*/  @P1 LOP3.LUT R5, R5, R18, RZ, 0x3c, !PT ;  /* 0x0000001205051212 */ /* 0x004fc600078e3cff */
[----:B------:R-:W2:Y:S01]  /*0560*/  @P3 LDG.E R18, desc[UR4][R10.64+0x44] ;  /* 0x000044040a123981 */ /* 0x000ea2000c1e1900 */
[----:B---3--:R-:W-:-:S03]  /*0570*/  @P2 LOP3.LUT R5, R5, R20, RZ, 0x3c, !PT ;  /* 0x0000001405052212 */ /* 0x008fc600078e3cff */
[----:B------:R-:W3:Y:S01]  /*0580*/  @P4 LDG.E R20, desc[UR4][R10.64+0x58] ;  /* 0x000058040a144981 */ /* 0x000ee2000c1e1900 */
[----:B----4-:R-:W-:-:S03]  /*0590*/  @P3 LOP3.LUT R3, R3, R22, RZ, 0x3c, !PT ;  /* 0x0000001603033212 */ /* 0x010fc600078e3cff */
[----:B------:R-:W4:Y:S01]  /*05a0*/  @P4 LDG.E R22, desc[UR4][R10.64+0x60] ;  /* 0x000060040a164981 */ /* 0x000f22000c1e1900 */
[----:B------:R-:W-:Y:S02]  /*05b0*/  LOP3.LUT P0, RZ, R24, 0x80, RZ, 0xc0, !PT ;  /* 0x0000008018ff7812 */ /* 0x000fe4000780c0ff */
[----:B------:R-:W-:Y:S02]  /*05c0*/  @P5 LOP3.LUT R15, R15, R26, RZ, 0x3c, !PT ;  /* 0x0000001a0f0f5212 */ /* 0x000fe400078e3cff */
[----:B------:R-:W4:Y:S01]  /*05d0*/  @P6 LDG.E R26, desc[UR4][R10.64+0x78] ;  /* 0x000078040a1a6981 */ /* 0x000f22000c1e1900 */
[----:B------:R-:W-:-:S03]  /*05e0*/  @P3 LOP3.LUT R4, R4, R21, RZ, 0x3c, !PT ;  /* 0x0000001504043212 */ /* 0x000fc600078e3cff */
[----:B------:R-:W4:Y:S01]  /*05f0*/  @P4 LDG.E R21, desc[UR4][R10.64+0x5c] ;  /* 0x00005c040a154981 */ /* 0x000f22000c1e1900 */
[----:B------:R-:W-:-:S03]  /*0600*/  @P3 LOP3.LUT R2, R2, R23, RZ, 0x3c, !PT ;  /* 0x0000001702023212 */ /* 0x000fc600078e3cff */
[----:B------:R-:W4:Y:S01]  /*0610*/  @P5 LDG.E R23, desc[UR4][R10.64+0x68] ;  /* 0x000068040a175981 */ /* 0x000f22000c1e1900 */
[----:B------:R-:W-:-:S03]  /*0620*/  @P4 LOP3.LUT R4, R4, R25, RZ, 0x3c, !PT ;  /* 0x0000001904044212 */ /* 0x000fc600078e3cff */
[----:B------:R-:W4:Y:S01]  /*0630*/  @P5 LDG.E R25, desc[UR4][R10.64+0x70] ;  /* 0x000070040a195981 */ /* 0x000f22000c1e1900 */
[----:B--2---:R-:W-:-:S03]  /*0640*/  @P3 LOP3.LUT R5, R5, R18, RZ, 0x3c, !PT ;  /* 0x0000001205053212 */ /* 0x004fc600078e3cff */
[----:B------:R-:W2:Y:S01]  /*0650*/  @P5 LDG.E R18, desc[UR4][R10.64+0x6c] ;  /* 0x00006c040a125981 */ /* 0x000ea2000c1e1900 */
[----:B---3--:R-:W-:-:S03]  /*0660*/  @P4 LOP3.LUT R5, R5, R20, RZ, 0x3c, !PT ;  /* 0x0000001405054212 */ /* 0x008fc600078e3cff */
[----:B------:R-:W3:Y:S01]  /*0670*/  @P5 LDG.E R20, desc[UR4][R10.64+0x74] ;  /* 0x000074040a145981 */ /* 0x000ee2000c1e1900 */
[----:B----4-:R-:W-:-:S03]  /*0680*/  @P4 LOP3.LUT R3, R3, R22, RZ, 0x3c, !PT ;  /* 0x0000001603034212 */ /* 0x010fc600078e3cff */
[----:B------:R-:W4:Y:S01]  /*0690*/  @P0 LDG.E R22, desc[UR4][R10.64+0x8c] ;  /* 0x00008c040a160981 */ /* 0x000f22000c1e1900 */
[----:B------:R-:W-:-:S03]  /*06a0*/  @P6 LOP3.LUT R15, R15, R26, RZ, 0x3c, !PT ;  /* 0x0000001a0f0f6212 */ /* 0x000fc600078e3cff */
        /* <DEDUP_REMOVED lines=13> */
[----:B------:R-:W-:Y:S02]  /*0780*/  @P6 LOP3.LUT R4, R4, R27, RZ, 0x3c, !PT ;  /* 0x0000001b04046212 */ /* 0x000fe400078e3cff */
[----:B------:R-:W-:Y:S02]  /*0790*/  @P6 LOP3.LUT R2, R2, R21, RZ, 0x3c, !PT ;  /* 0x0000001502026212 */ /* 0x000fe400078e3cff */
[----:B------:R-:W-:Y:S02]  /*07a0*/  @P0 LOP3.LUT R4, R4, R23, RZ, 0x3c, !PT ;  /* 0x0000001704040212 */ /* 0x000fe400078e3cff */
[----:B------:R-:W-:Y:S02]  /*07b0*/  @P0 LOP3.LUT R2, R2, R25, RZ, 0x3c, !PT ;  /* 0x0000001902020212 */ /* 0x000fe400078e3cff */
[----:B--2---:R-:W-:Y:S02]  /*07c0*/  @P6 LOP3.LUT R5, R5, R18, RZ, 0x3c, !PT ;  /* 0x0000001205056212 */ /* 0x004fe400078e3cff */
[----:B---3--:R-:W-:-:S02]  /*07d0*/  @P6 LOP3.LUT R3, R3, R20, RZ, 0x3c, !PT ;  /* 0x0000001403036212 */ /* 0x008fc400078e3cff */
[----:B----4-:R-:W-:Y:S02]  /*07e0*/  @P0 LOP3.LUT R5, R5, R22, RZ, 0x3c, !PT ;  /* 0x0000001605050212 */ /* 0x010fe400078e3cff */
[----:B------:R-:W-:Y:S02]  /*07f0*/  @P0 LOP3.LUT R3, R3, R26, RZ, 0x3c, !PT ;  /* 0x0000001a03030212 */ /* 0x000fe400078e3cff */
[----:B------:R-:W-:-:S13]  /*0800*/  R2P PR, R24.B1, 0x7f ;  /* 0x0000007f18007804 */ /* 0x000fda0000001000 */
[----:B------:R-:W2:Y:S04]  /*0810*/  @P0 LDG.E R18, desc[UR4][R10.64+0xa0] ;  /* 0x0000a0040a120981 */ /* 0x000ea8000c1e1900 */
[----:B------:R-:W3:Y:S04]  /*0820*/  @P1 LDG.E R22, desc[UR4][R10.64+0xb4] ;  /* 0x0000b4040a161981 */ /* 0x000ee8000c1e1900 */
[----:B------:R-:W4:Y:S04]  /*0830*/  @P2 LDG.E R26, desc[UR4][R10.64+0xc8] ;  /* 0x0000c8040a1a2981 */ /* 0x000f28000c1e1900 */
[----:B------:R-:W4:Y:S04]  /*0840*/  @P3 LDG.E R28, desc[UR4][R10.64+0xdc] ;  /* 0x0000dc040a1c3981 */ /* 0x000f28000c1e1900 */
[----:B------:R-:W4:Y:S04]  /*0850*/  @P0 LDG.E R23, desc[UR4][R10.64+0xa4] ;  /* 0x0000a4040a170981 */ /* 0x000f28000c1e1900 */
[----:B------:R-:W4:Y:S04]  /*0860*/  @P0 LDG.E R20, desc[UR4][R10.64+0xa8] ;  /* 0x0000a8040a140981 */ /* 0x000f28000c1e1900 */
[----:B------:R-:W4:Y:S04]  /*0870*/  @P4 LDG.E R25, desc[UR4][R10.64+0xf0] ;  /* 0x0000f0040a194981 */ /* 0x000f28000c1e1900 */
        /* <DEDUP_REMOVED lines=21> */
[----:B------:R-:W-:Y:S02]  /*09d0*/  LOP3.LUT P0, RZ, R24, 0x8000, RZ, 0xc0, !PT ;  /* 0x0000800018ff7812 */ /* 0x000fe4000780c0ff */
[----:B----4-:R-:W-:Y:S01]  /*09e0*/  @P5 LOP3.LUT R15, R15, R26, RZ, 0x3c, !PT ;  /* 0x0000001a0f0f5212 */ /* 0x010fe200078e3cff */
[----:B------:R-:W4:Y:S04]  /*09f0*/  @P3 LDG.E R24, desc[UR4][R10.64+0xe4] ;  /* 0x0000e4040a183981 */ /* 0x000f28000c1e1900 */
[----:B------:R-:W2:Y:S01]  /*0a00*/  @P6 LDG.E R26, desc[UR4][R10.64+0x118] ;  /* 0x000118040a1a6981 */ /* 0x000ea2000c1e1900 */
        /* <DEDUP_REMOVED lines=8> */
[----:B---3--:R-:W-:-:S03]  /*0a90*/  @P2 LOP3.LUT R3, R3, R22, RZ, 0x3c, !PT ;  /* 0x0000001603032212 */ /* 0x008fc600078e3cff */
[----:B------:R-:W3:Y:S01]  /*0aa0*/  @P4 LDG.E R22, desc[UR4][R10.64+0x100] ;  /* 0x000100040a164981 */ /* 0x000ee2000c1e1900 */
[----:B--2---:R-:W-:-:S03]  /*0ab0*/  @P6 LOP3.LUT R15, R15, R26, RZ, 0x3c, !PT ;  /* 0x0000001a0f0f6212 */ /* 0x004fc600078e3cff */
[----:B------:R-:W2:Y:S01]  /*0ac0*/  @P0 LDG.E R26, desc[UR4][R10.64+0x12c] ;  /* 0x00012c040a1a0981 */ /* 0x000ea2000c1e1900 */
[----:B----4-:R-:W-:-:S03]  /*0ad0*/  @P2 LOP3.LUT R2, R2, R23, RZ, 0x3c, !PT ;  /* 0x0000001702022212 */ /* 0x010fc600078e3cff */
[----:B------:R-:W4:Y:S01]  /*0ae0*/  @P4 LDG.E R23, desc[UR4][R10.64+0xfc] ;  /* 0x0000fc040a174981 */ /* 0x000f22000c1e1900 */
[----:B------:R-:W-:-:S03]  /*0af0*/  @P2 LOP3.LUT R5, R5, R20, RZ, 0x3c, !PT ;  /* 0x0000001405052212 */ /* 0x000fc600078e3cff */
[----:B------:R-:W4:Y:S01]  /*0b00*/  @P4 LDG.E R20, desc[UR4][R10.64+0xf8] ;  /* 0x0000f8040a144981 */ /* 0x000f22000c1e1900 */
[----:B------:R-:W-:Y:S02]  /*0b10*/  @P3 LOP3.LUT R2, R2, R27, RZ, 0x3c, !PT ;  /* 0x0000001b02023212 */ /* 0x000fe400078e3cff */
[----:B------:R-:W-:Y:S01]  /*0b20*/  @P3 LOP3.LUT R4, R4, R25, RZ, 0x3c, !PT ;  /* 0x0000001904043212 */ /* 0x000fe200078e3cff */
[----:B------:R-:W4:Y:S01]  /*0b30*/  @P5 LDG.E R27, desc[UR4][R10.64+0x110] ;  /* 0x000110040a1b5981 */ /* 0x000f22000c1e1900 */
[----:B------:R-:W-:-:S03]  /*0b40*/  @P3 LOP3.LUT R5, R5, R24, RZ, 0x3c, !PT ;  /* 0x0000001805053212 */ /* 0x000fc600078e3cff */
[----:B------:R-:W4:Y:S04]  /*0b50*/  @P5 LDG.E R25, desc[UR4][R10.64+0x108] ;  /* 0x000108040a195981 */ /* 0x000f28000c1e1900 */
        /* <DEDUP_REMOVED lines=19> */
[----:B------:R-:W-:-:S05]  /*0c90*/  VIADD R19, R19, 0x10 ;  /* 0x0000001013137836 */ /* 0x000fca0000000000 */
[----:B------:R-:W-:Y:S02]  /*0ca0*/  ISETP.NE.AND P1, PT, R19, 0x20, PT ;  /* 0x000000201300780c */ /* 0x000fe40003f25270 */
[----:B------:R-:W-:Y:S02]  /*0cb0*/  @P5 LOP3.LUT R3, R3, R18, RZ, 0x3c, !PT ;  /* 0x0000001203035212 */ /* 0x000fe400078e3cff */
[----:B------:R-:W-:Y:S02]  /*0cc0*/  @P6 LOP3.LUT R4, R4, R21, RZ, 0x3c, !PT ;  /* 0x0000001504046212 */ /* 0x000fe400078e3cff */
[----:B---3--:R-:W-:-:S04]  /*0cd0*/  @P6 LOP3.LUT R3, R3, R22, RZ, 0x3c, !PT ;  /* 0x0000001603036212 */ /* 0x008fc800078e3cff */
[----:B--2---:R-:W-:Y:S02]  /*0ce0*/  @P0 LOP3.LUT R3, R3, R26, RZ, 0x3c, !PT ;  /* 0x0000001a03030212 */ /* 0x004fe400078e3cff */
[----:B----4-:R-:W-:Y:S02]  /*0cf0*/  @P6 LOP3.LUT R2, R2, R23, RZ, 0x3c, !PT ;  /* 0x0000001702026212 */ /* 0x010fe400078e3cff */
[----:B------:R-:W-:Y:S02]  /*0d00*/  @P6 LOP3.LUT R5, R5, R20, RZ, 0x3c, !PT ;  /* 0x0000001405056212 */ /* 0x000fe400078e3cff */
[----:B------:R-:W-:Y:S02]  /*0d10*/  @P0 LOP3.LUT R2, R2, R27, RZ, 0x3c, !PT ;  /* 0x0000001b02020212 */ /* 0x000fe400078e3cff */
[----:B------:R-:W-:Y:S02]  /*0d20*/  @P0 LOP3.LUT R4, R4, R25, RZ, 0x3c, !PT ;  /* 0x0000001904040212 */ /* 0x000fe400078e3cff */
[----:B------:R-:W-:Y:S01]  /*0d30*/  @P0 LOP3.LUT R5, R5, R24, RZ, 0x3c, !PT ;  /* 0x0000001805050212 */ /* 0x000fe200078e3cff */
[----:B------:R-:W-:Y:S06]  /*0d40*/  @P1 BRA `(.L_x_26) ;  /* 0xfffffff400481947 */ /* 0x000fec000383ffff */
[----:B------:R-:W-:-:S05]  /*0d50*/  VIADD R17, R17, 0x1 ;  /* 0x0000000111117836 */ /* 0x000fca0000000000 */
[----:B------:R-:W-:-:S13]  /*0d60*/  ISETP.NE.AND P0, PT, R17, 0x5, PT ;  /* 0x000000051100780c */ /* 0x000fda0003f05270 */
[----:B------:R-:W-:Y:S05]  /*0d70*/  @P0 BRA `(.L_x_27) ;  /* 0xfffffff400300947 */ /* 0x000fea000383ffff */
[----:B------:R1:W-:Y:S01]  /*0d80*/  STG.E.64 desc[UR4][R6.64+0x8], R4 ;  /* 0x0000080406007986 */ /* 0x0003e2000c101b04 */
[----:B------:R-:W-:Y:S01]  /*0d90*/  VIADD R14, R14, 0x1 ;  /* 0x000000010e0e7836 */ /* 0x000fe20000000000 */
[----:B------:R-:W-:Y:S02]  /*0da0*/  LOP3.LUT R11, R0, 0x3, RZ, 0xc0, !PT ;  /* 0x00000003000b7812 */ /* 0x000fe400078ec0ff */
[----:B------:R1:W-:Y:S02]  /*0db0*/  STG.E.64 desc[UR4][R6.64+0x10], R2 ;  /* 0x0000100206007986 */ /* 0x0003e4000c101b04 */
[----:B------:R-:W-:Y:S02]  /*0dc0*/  ISETP.GE.U32.AND P0, PT, R14, R11, PT ;  /* 0x0000000b0e00720c */ /* 0x000fe40003f06070 */
[----:B------:R1:W-:Y:S11]  /*0dd0*/  STG.E desc[UR4][R6.64+0x4], R15 ;  /* 0x0000040f06007986 */ /* 0x0003f6000c101904 */
[----:B------:R-:W-:Y:S05]  /*0de0*/  @!P0 BRA `(.L_x_28) ;  /* 0xfffffff400048947 */ /* 0x000fea000383ffff */
.L_x_25:
[----:B------:R-:W-:Y:S05]  /*0df0*/  BSYNC.RECONVERGENT B1 ;  /* 0x0000000000017941 */ /* 0x000fea0003800200 */
.L_x_24:
[----:B------:R-:W-:Y:S01]  /*0e00*/  ISETP.GT.U32.AND P0, PT, R0, 0x3, PT ;  /* 0x000000030000780c */ /* 0x000fe20003f04070 */
[----:B------:R-:W-:Y:S01]  /*0e10*/  VIADD R12, R12, 0x1 ;  /* 0x000000010c0c7836 */ /* 0x000fe20000000000 */
[--C-:B------:R-:W-:Y:S02]  /*0e20*/  SHF.R.U64 R0, R0, 0x2, R13.reuse ;  /* 0x0000000200007819 */ /* 0x100fe4000000120d */
[----:B------:R-:W-:Y:S02]  /*0e30*/  ISETP.GT.U32.AND.EX P0, PT, R13, RZ, PT, P0 ;  /* 0x000000ff0d00720c */ /* 0x000fe40003f04100 */
[----:B------:R-:W-:-:S11]  /*0e40*/  SHF.R.U32.HI R13, RZ, 0x2, R13 ;  /* 0x00000002ff0d7819 */ /* 0x000fd6000001160d */
[----:B------:R-:W-:Y:S05]  /*0e50*/  @P0 BRA `(.L_x_29) ;  /* 0xfffffff000c80947 */ /* 0x000fea000383ffff */
.L_x_23:
[----:B------:R-:W-:Y:S05]  /*0e60*/  BSYNC.RECONVERGENT B0 ;  /* 0x0000000000007941 */ /* 0x000fea0003800200 */
.L_x_22:
[----:B------:R-:W-:Y:S04]  /*0e70*/  STG.E.64 desc[UR4][R6.64+0x18], RZ ;  /* 0x000018ff06007986 */ /* 0x000fe8000c101b04 */
[----:B------:R-:W-:Y:S04]  /*0e80*/  STG.E desc[UR4][R6.64+0x20], RZ ;  /* 0x000020ff06007986 */ /* 0x000fe8000c101904 */
[----:B------:R-:W-:Y:S01]  /*0e90*/  STG.E.64 desc[UR4][R6.64+0x28], RZ ;  /* 0x000028ff06007986 */ /* 0x000fe2000c101b04 */
[----:B------:R-:W-:Y:S05]  /*0ea0*/  EXIT ;  /* 0x000000000000794d */ /* 0x000fea0003800000 */
.L_x_30:
        /* <DEDUP_REMOVED lines=13> */
.L_x_33:


//--------------------- .nv.global.init           --------------------------
	.section	.nv.global.init,"aw",@progbits
	.align	4
.nv.global.init:
	.type		mrg32k3aM1SubSeq,@object
	.size		mrg32k3aM1SubSeq,(mrg32k3aM2SubSeq - mrg32k3aM1SubSeq)
mrg32k3aM1SubSeq:
        /*0000*/ 	.byte	0x0b, 0xcc, 0xee, 0x04, 0x73, 0x29, 0x8b, 0x6f, 0xf6, 0x53, 0x03, 0xf6, 0x23, 0xf6, 0xea, 0xda
        /* <DEDUP_REMOVED lines=125> */
	.type		mrg32k3aM2SubSeq,@object
	.size		mrg32k3aM2SubSeq,(mrg32k3aM1 - mrg32k3aM2SubSeq)
mrg32k3aM2SubSeq:
        /* <DEDUP_REMOVED lines=126> */
	.type		mrg32k3aM1,@object
	.size		mrg32k3aM1,(mrg32k3aM1Seq - mrg32k3aM1)
mrg32k3aM1:
        /* <DEDUP_REMOVED lines=144> */
	.type		mrg32k3aM1Seq,@object
	.size		mrg32k3aM1Seq,(mrg32k3aM2 - mrg32k3aM1Seq)
mrg32k3aM1Seq:
        /* <DEDUP_REMOVED lines=144> */
	.type		mrg32k3aM2,@object
	.size		mrg32k3aM2,(mrg32k3aM2Seq - mrg32k3aM2)
mrg32k3aM2:
        /* <DEDUP_REMOVED lines=144> */
	.type		mrg32k3aM2Seq,@object
	.size		mrg32k3aM2Seq,(precalc_xorwow_matrix - mrg32k3aM2Seq)
mrg32k3aM2Seq:
        /* <DEDUP_REMOVED lines=144> */
	.type		precalc_xorwow_matrix,@object
	.size		precalc_xorwow_matrix,(precalc_xorwow_offset_matrix - precalc_xorwow_matrix)
precalc_xorwow_matrix:
        /* <DEDUP_REMOVED lines=6400> */
	.type		precalc_xorwow_offset_matrix,@object
	.size		precalc_xorwow_offset_matrix,(.L_1 - precalc_xorwow_offset_matrix)
precalc_xorwow_offset_matrix:
        /* <DEDUP_REMOVED lines=6400> */
.L_1:


//--------------------- .nv.shared.reserved.0     --------------------------
	.section	.nv.shared.reserved.0,"aw",@nobits
	.weak		__nv_reservedSMEM_offset_0_alias
	.size		__nv_reservedSMEM_offset_0_alias, 0, 64
	.other		__nv_reservedSMEM_offset_0_alias,@"STO_CUDA_RESERVED_SHARED STV_DEFAULT"
__nv_reservedSMEM_offset_0_alias:
	.zero		0
	.zero		64


//--------------------- .nv.constant0._Z10randomStepPfiP17curandStateXORWOW --------------------------
	.section	.nv.constant0._Z10randomStepPfiP17curandStateXORWOW,"a",@progbits
	.sectionflags	@""
	.align	4
.nv.constant0._Z10randomStepPfiP17curandStateXORWOW:
	.zero		920


//--------------------- .nv.constant0._Z7initRNGP17curandStateXORWOWj --------------------------
	.section	.nv.constant0._Z7initRNGP17curandStateXORWOWj,"a",@progbits
	.sectionflags	@""
	.align	4
.nv.constant0._Z7initRNGP17curandStateXORWOWj:
	.zero		908


//--------------------- SYMBOLS --------------------------

	.type		.nv.reservedSmem.offset0,@object
	.size		.nv.reservedSmem.offset0,0x4
